	.target	sm_90a

	.elftype	@"ET_EXEC"


//--------------------- .note.nv.tkinfo           --------------------------
	.section	.note.nv.tkinfo,"",@"SHT_NOTE"
	.sectionflags	@"SHF_NOTE_NV_TKINFO"
	.tkinfo
        /*0018*/ 	.word	0x00000002
        /*0030*/ 	.string	""
        /*0030*/ 	.string	"ptxas"
        /*0030*/ 	.string	"Cuda compilation tools, release 13.0, V13.0.88"
        /*0030*/ 	.string	"Build cuda_13.0.r13.0/compiler.36424714_0"
        /*0030*/ 	.string	"-v  -suppress-debug-info  -lineinfo  -arch sm_90a "



//--------------------- .note.nv.cuinfo           --------------------------
	.section	.note.nv.cuinfo,"",@"SHT_NOTE"
	.sectionflags	@"SHF_NOTE_NV_CUINFO"
        /*0018*/ 	.short	0x0002
        /*001a*/ 	.short	0x005a
        /*001c*/ 	.short	0x0082
	.zero		2


//--------------------- .nv.info                  --------------------------
	.section	.nv.info,"",@"SHT_CUDA_INFO"
	.align	4


	//----- nvinfo : EIATTR_REGCOUNT
	.align		4
        /*0000*/ 	.byte	0x04, 0x2f
        /*0002*/ 	.short	(.L_1 - .L_0)
	.align		4
.L_0:
        /*0004*/ 	.word	index@(gluon_wgmma)
        /*0008*/ 	.word	0x0000009a


	//----- nvinfo : EIATTR_FRAME_SIZE
	.align		4
.L_1:
        /*000c*/ 	.byte	0x04, 0x11
        /*000e*/ 	.short	(.L_3 - .L_2)
	.align		4
.L_2:
        /*0010*/ 	.word	index@(gluon_wgmma)
        /*0014*/ 	.word	0x00000000


	//----- nvinfo : EIATTR_MIN_STACK_SIZE
	.align		4
.L_3:
        /*0018*/ 	.byte	0x04, 0x12
        /*001a*/ 	.short	(.L_5 - .L_4)
	.align		4
.L_4:
        /*001c*/ 	.word	index@(gluon_wgmma)
        /*0020*/ 	.word	0x00000000
.L_5:


//--------------------- .nv.compat                --------------------------
	.section	.nv.compat,"",@"SHT_CUDA_COMPAT_INFO"
	.align	4
        /*0000*/ 	.byte	0x02, 0x09, 0x01, 0x00, 0x02, 0x02, 0x04, 0x00, 0x02, 0x05, 0x05, 0x00, 0x03, 0x07, 0x01, 0x01
        /*0010*/ 	.byte	0x02, 0x03, 0x03, 0x00, 0x02, 0x06, 0x01, 0x00, 0x04, 0x0b, 0x08, 0x00, 0x00, 0x00, 0x00, 0x00
        /*0020*/ 	.byte	0x00, 0x00, 0x00, 0x00


//--------------------- .nv.info.gluon_wgmma      --------------------------
	.section	.nv.info.gluon_wgmma,"",@"SHT_CUDA_INFO"
	.sectionflags	@""
	.align	4


	//----- nvinfo : EIATTR_CUDA_API_VERSION
	.align		4
        /*0000*/ 	.byte	0x04, 0x37
        /*0002*/ 	.short	(.L_7 - .L_6)
.L_6:
        /*0004*/ 	.word	0x00000082


	//----- nvinfo : EIATTR_KPARAM_INFO
	.align		4
.L_7:
        /*0008*/ 	.byte	0x04, 0x17
        /*000a*/ 	.short	(.L_9 - .L_8)
.L_8:
        /*000c*/ 	.word	0x00000000
        /*0010*/ 	.short	0x000a
        /*0012*/ 	.short	0x0048
        /*0014*/ 	.byte	0x00, 0xf4, 0x21, 0x00


	//----- nvinfo : EIATTR_KPARAM_INFO
	.align		4
.L_9:
        /*0018*/ 	.byte	0x04, 0x17
        /*001a*/ 	.short	(.L_11 - .L_10)
.L_10:
        /*001c*/ 	.word	0x00000000
        /*0020*/ 	.short	0x0009
        /*0022*/ 	.short	0x0040
        /*0024*/ 	.byte	0x00, 0xf4, 0x21, 0x00


	//----- nvinfo : EIATTR_KPARAM_INFO
	.align		4
.L_11:
        /*0028*/ 	.byte	0x04, 0x17
        /*002a*/ 	.short	(.L_13 - .L_12)
.L_12:
        /*002c*/ 	.word	0x00000000
        /*0030*/ 	.short	0x0008
        /*0032*/ 	.short	0x0038
        /*0034*/ 	.byte	0x00, 0xf0, 0x21, 0x00


	//----- nvinfo : EIATTR_KPARAM_INFO
	.align		4
.L_13:
        /*0038*/ 	.byte	0x04, 0x17
        /*003a*/ 	.short	(.L_15 - .L_14)
.L_14:
        /*003c*/ 	.word	0x00000000
        /*0040*/ 	.short	0x0007
        /*0042*/ 	.short	0x0030
        /*0044*/ 	.byte	0x00, 0xf0, 0x21, 0x00


	//----- nvinfo : EIATTR_KPARAM_INFO
	.align		4
.L_15:
        /*0048*/ 	.byte	0x04, 0x17
        /*004a*/ 	.short	(.L_17 - .L_16)
.L_16:
        /*004c*/ 	.word	0x00000000
        /*0050*/ 	.short	0x0006
        /*0052*/ 	.short	0x0028
        /*0054*/ 	.byte	0x00, 0xf0, 0x21, 0x00


	//----- nvinfo : EIATTR_KPARAM_INFO
	.align		4
.L_17:
        /*0058*/ 	.byte	0x04, 0x17
        /*005a*/ 	.short	(.L_19 - .L_18)
.L_18:
        /*005c*/ 	.word	0x00000000
        /*0060*/ 	.short	0x0005
        /*0062*/ 	.short	0x0020
        /*0064*/ 	.byte	0x00, 0xf0, 0x11, 0x00


	//----- nvinfo : EIATTR_KPARAM_INFO
	.align		4
.L_19:
        /*0068*/ 	.byte	0x04, 0x17
        /*006a*/ 	.short	(.L_21 - .L_20)
.L_20:
        /*006c*/ 	.word	0x00000000
        /*0070*/ 	.short	0x0004
        /*0072*/ 	.short	0x001c
        /*0074*/ 	.byte	0x00, 0xf0, 0x11, 0x00


	//----- nvinfo : EIATTR_KPARAM_INFO
	.align		4
.L_21:
        /*0078*/ 	.byte	0x04, 0x17
        /*007a*/ 	.short	(.L_23 - .L_22)
.L_22:
        /*007c*/ 	.word	0x00000000
        /*0080*/ 	.short	0x0003
        /*0082*/ 	.short	0x0018
        /*0084*/ 	.byte	0x00, 0xf0, 0x11, 0x00


	//----- nvinfo : EIATTR_KPARAM_INFO
	.align		4
.L_23:
        /*0088*/ 	.byte	0x04, 0x17
        /*008a*/ 	.short	(.L_25 - .L_24)
.L_24:
        /*008c*/ 	.word	0x00000000
        /*0090*/ 	.short	0x0002
        /*0092*/ 	.short	0x0010
        /*0094*/ 	.byte	0x00, 0xf4, 0x21, 0x00


	//----- nvinfo : EIATTR_KPARAM_INFO
	.align		4
.L_25:
        /*0098*/ 	.byte	0x04, 0x17
        /*009a*/ 	.short	(.L_27 - .L_26)
.L_26:
        /*009c*/ 	.word	0x00000000
        /*00a0*/ 	.short	0x0001
        /*00a2*/ 	.short	0x0008
        /*00a4*/ 	.byte	0x00, 0xf4, 0x21, 0x00


	//----- nvinfo : EIATTR_KPARAM_INFO
	.align		4
.L_27:
        /*00a8*/ 	.byte	0x04, 0x17
        /*00aa*/ 	.short	(.L_29 - .L_28)
.L_28:
        /*00ac*/ 	.word	0x00000000
        /*00b0*/ 	.short	0x0000
        /*00b2*/ 	.short	0x0000
        /*00b4*/ 	.byte	0x00, 0xf4, 0x21, 0x00


	//----- nvinfo : EIATTR_SPARSE_MMA_MASK
	.align		4
.L_29:
        /*00b8*/ 	.byte	0x03, 0x50
        /*00ba*/ 	.short	0x0000


	//----- nvinfo : EIATTR_MAXREG_COUNT
	.align		4
        /*00bc*/ 	.byte	0x03, 0x1b
        /*00be*/ 	.short	0x00ff


	//----- nvinfo : EIATTR_NUM_BARRIERS
	.align		4
        /*00c0*/ 	.byte	0x02, 0x4c
        /*00c2*/ 	.byte	0x01
	.zero		1


	//----- nvinfo : EIATTR_MERCURY_ISA_VERSION
	.align		4
        /*00c4*/ 	.byte	0x03, 0x5f
        /*00c6*/ 	.short	0x0101


	//----- nvinfo : EIATTR_INT_WARP_WIDE_INSTR_OFFSETS
	.align		4
        /*00c8*/ 	.byte	0x04, 0x31
        /*00ca*/ 	.short	(.L_31 - .L_30)


	//   ....[0]....
.L_30:
        /*00cc*/ 	.word	0x00001300


	//   ....[1]....
        /*00d0*/ 	.word	0x00001320


	//   ....[2]....
        /*00d4*/ 	.word	0x000013d0


	//   ....[3]....
        /*00d8*/ 	.word	0x00001cc0


	//   ....[4]....
        /*00dc*/ 	.word	0x00001cd0


	//   ....[5]....
        /*00e0*/ 	.word	0x00001d50


	//   ....[6]....
        /*00e4*/ 	.word	0x00001d60


	//   ....[7]....
        /*00e8*/ 	.word	0x00002710


	//   ....[8]....
        /*00ec*/ 	.word	0x00002720


	//----- nvinfo : EIATTR_COOP_GROUP_MASK_REGIDS
	.align		4
.L_31:
        /*00f0*/ 	.byte	0x04, 0x29
        /*00f2*/ 	.short	(.L_33 - .L_32)


	//   ....[0]....
.L_32:
        /*00f4*/ 	.word	0xffffffff


	//   ....[1]....
        /*00f8*/ 	.word	0xffffffff


	//   ....[2]....
        /*00fc*/ 	.word	0xffffffff


	//----- nvinfo : EIATTR_COOP_GROUP_INSTR_OFFSETS
	.align		4
.L_33:
        /*0100*/ 	.byte	0x04, 0x28
        /*0102*/ 	.short	(.L_35 - .L_34)


	//   ....[0]....
.L_34:
        /*0104*/ 	.word	0x00000150


	//   ....[1]....
        /*0108*/ 	.word	0x00000720


	//   ....[2]....
        /*010c*/ 	.word	0x00000cd0


	//----- nvinfo : EIATTR_MBARRIER_INSTR_OFFSETS
	.align		4
.L_35:
        /*0110*/ 	.byte	0x04, 0x39
        /*0112*/ 	.short	(.L_37 - .L_36)


	//   ....[0]....
.L_36:
        /*0114*/ 	.word	0x00001470
        /*0118*/ 	.word	0x000000ff
        /*011c*/ 	.word	0x0000c000
        /*0120*/ 	.short	0x0100
        /*0122*/ 	.byte	0x14
	.zero		1


	//   ....[1]....
        /*0124*/ 	.word	0x00001600
        /*0128*/ 	.word	0x000000ff
        /*012c*/ 	.word	0x0000c008
        /*0130*/ 	.short	0x0100
        /*0132*/ 	.byte	0x14
	.zero		1


	//   ....[2]....
        /*0134*/ 	.word	0x00001ea0
        /*0138*/ 	.word	0x000000ff
        /*013c*/ 	.word	0x0000c000
        /*0140*/ 	.short	0x010a
        /*0142*/ 	.byte	0x20
	.zero		1


	//   ....[3]....
        /*0144*/ 	.word	0x000021a0
        /*0148*/ 	.word	0x000000ff
        /*014c*/ 	.word	0x0000c000
        /*0150*/ 	.short	0x0108
        /*0152*/ 	.byte	0x14
	.zero		1


	//   ....[4]....
        /*0154*/ 	.word	0x000022a0
        /*0158*/ 	.word	0x000000ff
        /*015c*/ 	.word	0x0000c008
        /*0160*/ 	.short	0x0108
        /*0162*/ 	.byte	0x14
	.zero		1


	//   ....[5]....
        /*0164*/ 	.word	0x000027b0
        /*0168*/ 	.word	0x000000ff
        /*016c*/ 	.word	0x0000c000
        /*0170*/ 	.short	0x010a
        /*0172*/ 	.byte	0x20
	.zero		1


	//----- nvinfo : EIATTR_NUM_MBARRIERS
	.align		4
.L_37:
        /*0174*/ 	.byte	0x03, 0x38
        /*0176*/ 	.short	0x0002


	//----- nvinfo : EIATTR_EXIT_INSTR_OFFSETS
	.align		4
        /*0178*/ 	.byte	0x04, 0x1c
        /*017a*/ 	.short	(.L_39 - .L_38)


	//   ....[0]....
.L_38:
        /*017c*/ 	.word	0x000027a0


	//----- nvinfo : EIATTR_REQNTID
	.align		4
.L_39:
        /*0180*/ 	.byte	0x04, 0x10
        /*0182*/ 	.short	(.L_41 - .L_40)
.L_40:
        /*0184*/ 	.word	0x00000100
        /*0188*/ 	.word	0x00000001
        /*018c*/ 	.word	0x00000001


	//----- nvinfo : EIATTR_CRS_STACK_SIZE
	.align		4
.L_41:
        /*0190*/ 	.byte	0x04, 0x1e
        /*0192*/ 	.short	(.L_43 - .L_42)
.L_42:
        /*0194*/ 	.word	0x00000000


	//----- nvinfo : EIATTR_CBANK_PARAM_SIZE
	.align		4
.L_43:
        /*0198*/ 	.byte	0x03, 0x19
        /*019a*/ 	.short	0x0050


	//----- nvinfo : EIATTR_PARAM_CBANK
	.align		4
        /*019c*/ 	.byte	0x04, 0x0a
        /*019e*/ 	.short	(.L_45 - .L_44)
	.align		4
.L_44:
        /*01a0*/ 	.word	index@(.nv.constant0.gluon_wgmma)
        /*01a4*/ 	.short	0x0210
        /*01a6*/ 	.short	0x0050


	//----- nvinfo : EIATTR_SW_WAR
	.align		4
.L_45:
        /*01a8*/ 	.byte	0x04, 0x36
        /*01aa*/ 	.short	(.L_47 - .L_46)
.L_46:
        /*01ac*/ 	.word	0x00000008
.L_47:


//--------------------- .nv.callgraph             --------------------------
	.section	.nv.callgraph,"",@"SHT_CUDA_CALLGRAPH"
	.align	4
	.sectionentsize	8
	.align		4
        /*0000*/ 	.word	0x00000000
	.align		4
        /*0004*/ 	.word	0xffffffff
	.align		4
        /*0008*/ 	.word	0x00000000
	.align		4
        /*000c*/ 	.word	0xfffffffe
	.align		4
        /*0010*/ 	.word	0x00000000
	.align		4
        /*0014*/ 	.word	0xfffffffd
	.align		4
        /*0018*/ 	.word	0x00000000
	.align		4
        /*001c*/ 	.word	0xfffffffc


//--------------------- .text.gluon_wgmma         --------------------------
	.section	.text.gluon_wgmma,"ax",@progbits
	.align	128
        .global         gluon_wgmma
        .type           gluon_wgmma,@function
        .size           gluon_wgmma,(.L_x_52 - gluon_wgmma)
        .other          gluon_wgmma,@"STO_CUDA_ENTRY STV_DEFAULT"
gluon_wgmma:
.text.gluon_wgmma:
[----:B------:R-:W-:Y:S01]  /*0000*/  LDC R1, c[0x0][0x28] ;  /* 0x00000a00ff017b82 */ /* 0x000fe20000000800 */
[----:B------:R-:W1:Y:S07]  /*0010*/  S2R R0, SR_TID.X ;  /* 0x0000000000007919 */ /* 0x000e6e0000002100 */
[----:B------:R-:W2:Y:S01]  /*0020*/  S2UR UR4, SR_CgaCtaId ;  /* 0x00000000000479c3 */ /* 0x000ea20000008800 */
[----:B------:R-:W-:Y:S01]  /*0030*/  UMOV UR20, 0x400 ;  /* 0x0000040000147882 */ /* 0x000fe20000000000 */
[----:B------:R-:W-:Y:S01]  /*0040*/  ULDC UR6, c[0x0][0xc] ;  /* 0x0000030000067ab9 */ /* 0x000fe20000000800 */
[----:B------:R-:W-:Y:S01]  /*0050*/  ULDC.64 UR26, c[0x0][0x250] ;  /* 0x00009400001a7ab9 */ /* 0x000fe20000000a00 */
[----:B------:R-:W-:Y:S04]  /*0060*/  BSSY B0, `(.L_x_0) ;  /* 0x000001e000007945 */ /* 0x000fe80003800000 */
[----:B------:R-:W3:Y:S08]  /*0070*/  LDC R4, c[0x0][0x228] ;  /* 0x00008a00ff047b82 */ /* 0x000ef00000000800 */
[----:B------:R-:W4:Y:S08]  /*0080*/  LDC R15, c[0x0][0x230] ;  /* 0x00008c00ff0f7b82 */ /* 0x000f300000000800 */
[----:B------:R-:W-:Y:S01]  /*0090*/  S2UR UR29, SR_CTAID.Y ;  /* 0x00000000001d79c3 */ /* 0x000fe20000002600 */
[----:B--2---:R-:W-:-:S03]  /*00a0*/  ULEA UR20, UR4, UR20, 0x18 ;  /* 0x0000001404147291 */ /* 0x004fc6000f8ec03f */
[----:B------:R-:W-:Y:S01]  /*00b0*/  ULDC UR4, c[0x0][0x10] ;  /* 0x0000040000047ab9 */ /* 0x000fe20000000800 */
[----:B-1----:R-:W-:-:S03]  /*00c0*/  LOP3.LUT R6, R0, 0xff, RZ, 0xc0, !PT ;  /* 0x000000ff00067812 */ /* 0x002fc600078ec0ff */
[----:B------:R-:W1:Y:S01]  /*00d0*/  S2UR UR5, SR_CTAID.Z ;  /* 0x00000000000579c3 */ /* 0x000e620000002700 */
[----:B---3--:R-:W-:Y:S01]  /*00e0*/  VIADD R4, R4, 0xffffffff ;  /* 0xffffffff04047836 */ /* 0x008fe20000000000 */
[C---:B------:R-:W-:Y:S02]  /*00f0*/  ISETP.GE.U32.AND P0, PT, R6.reuse, 0x20, PT ;  /* 0x000000200600780c */ /* 0x040fe40003f06070 */
[C---:B------:R-:W-:Y:S02]  /*0100*/  ISETP.NE.U32.AND P2, PT, R6.reuse, RZ, PT ;  /* 0x000000ff0600720c */ /* 0x040fe40003f45070 */
[----:B------:R-:W-:Y:S02]  /*0110*/  LEA R12, R6, UR20, 0x2 ;  /* 0x00000014060c7c11 */ /* 0x000fe4000f8e10ff */
[----:B------:R-:W2:Y:S01]  /*0120*/  S2UR UR30, SR_CTAID.X ;  /* 0x00000000001e79c3 */ /* 0x000ea20000002500 */
[----:B----4-:R-:W-:-:S06]  /*0130*/  VIADD R14, R15, 0xffffffff ;  /* 0xffffffff0f0e7836 */ /* 0x010fcc0000000000 */
[----:B------:R3:W-:Y:S01]  /*0140*/  @!P0 STS [R12], RZ ;  /* 0x000000ff0c008388 */ /* 0x0007e20000000800 */
[----:B------:R-:W-:-:S03]  /*0150*/  NOP ;  /* 0x0000000000007918 */ /* 0x000fc60000000000 */
[----:B------:R3:W-:Y:S01]  /*0160*/  @!P2 STS [UR20+0x24], R4 ;  /* 0x00002404ff00a988 */ /* 0x0007e20008000814 */
[----:B-1----:R-:W-:-:S03]  /*0170*/  UIMAD UR4, UR5, UR4, UR29 ;  /* 0x00000004050472a4 */ /* 0x002fc6000f8e021d */
[----:B------:R3:W-:Y:S01]  /*0180*/  @!P2 STS [UR20+0x20], R14 ;  /* 0x0000200eff00a988 */ /* 0x0007e20008000814 */
[----:B--2---:R-:W-:-:S04]  /*0190*/  UIMAD UR4, UR4, UR6, UR30 ;  /* 0x00000006040472a4 */ /* 0x004fc8000f8e021e */
[----:B------:R-:W-:-:S04]  /*01a0*/  UIMAD UR4, UR4, 0x180, URZ ;  /* 0x00000180040478a4 */ /* 0x000fc8000f8e023f */
[----:B------:R-:W-:-:S04]  /*01b0*/  UIADD3 UR22, UP0, UR4, UR26, URZ ;  /* 0x0000001a04167290 */ /* 0x000fc8000ff1e03f */
[----:B------:R-:W-:Y:S01]  /*01c0*/  ULEA.HI.X.SX32 UR23, UR4, UR27, 0x1, UP0 ;  /* 0x0000001b04177291 */ /* 0x000fe200080f0e3f */
[----:B---3--:R-:W-:Y:S11]  /*01d0*/  @P2 BRA `(.L_x_1) ;  /* 0x0000000000182947 */ /* 0x008ff60003800000 */
[----:B------:R-:W1:Y:S01]  /*01e0*/  LDS R2, [UR20+0x8] ;  /* 0x00000814ff027984 */ /* 0x000e620008000800 */
[----:B------:R-:W2:Y:S01]  /*01f0*/  LDC.64 R8, c[0x0][0x210] ;  /* 0x00008400ff087b82 */ /* 0x000ea20000000a00 */
[----:B------:R-:W-:Y:S02]  /*0200*/  IMAD.MOV.U32 R3, RZ, RZ, 0x70 ;  /* 0x00000070ff037424 */ /* 0x000fe400078e00ff */
[----:B--2---:R2:W-:Y:S03]  /*0210*/  STS.64 [UR20], R8 ;  /* 0x00000008ff007988 */ /* 0x0045e60008000a14 */
[----:B-1----:R-:W-:-:S05]  /*0220*/  LOP3.LUT R2, R2, 0x10, R3, 0xd8, !PT ;  /* 0x0000001002027812 */ /* 0x002fca00078ed803 */
[----:B------:R2:W-:Y:S02]  /*0230*/  STS [UR20+0x8], R2 ;  /* 0x00000802ff007988 */ /* 0x0005e40008000814 */
.L_x_1:
[----:B------:R-:W-:Y:S05]  /*0240*/  BSYNC B0 ;  /* 0x0000000000007941 */ /* 0x000fea0003800000 */
.L_x_0:
[----:B------:R-:W-:Y:S04]  /*0250*/  BSSY B0, `(.L_x_2) ;  /* 0x000000a000007945 */ /* 0x000fe80003800000 */
[----:B------:R-:W-:Y:S05]  /*0260*/  @P2 BRA `(.L_x_3) ;  /* 0x0000000000202947 */ /* 0x000fea0003800000 */
[----:B--2---:R-:W1:Y:S01]  /*0270*/  LDS R2, [UR20+0x34] ;  /* 0x00003414ff027984 */ /* 0x004e620008000800 */
[----:B------:R-:W-:Y:S02]  /*0280*/  IMAD.MOV.U32 R3, RZ, RZ, 0x1f000000 ;  /* 0x1f000000ff037424 */ /* 0x000fe400078e00ff */
[----:B------:R-:W-:Y:S01]  /*0290*/  @!P2 IMAD.MOV.U32 R5, RZ, RZ, 0xff ;  /* 0x000000ffff05a424 */ /* 0x000fe200078e00ff */
[----:B------:R-:W2:Y:S02]  /*02a0*/  @!P2 LDS R8, [UR20+0x38] ;  /* 0x00003814ff08a984 */ /* 0x000ea40008000800 */
[----:B-1----:R-:W-:Y:S02]  /*02b0*/  LOP3.LUT R2, R2, 0xff000000, R3, 0xb8, !PT ;  /* 0xff00000002027812 */ /* 0x002fe400078eb803 */
[----:B--2---:R-:W-:-:S03]  /*02c0*/  @!P2 LOP3.LUT R3, R8, 0xff, R5, 0xb8, !PT ;  /* 0x000000ff0803a812 */ /* 0x004fc600078eb805 */
[----:B------:R1:W-:Y:S04]  /*02d0*/  STS [UR20+0x34], R2 ;  /* 0x00003402ff007988 */ /* 0x0003e80008000814 */
[----:B------:R1:W-:Y:S02]  /*02e0*/  @!P2 STS [UR20+0x38], R3 ;  /* 0x00003803ff00a988 */ /* 0x0003e40008000814 */
.L_x_3:
[----:B------:R-:W-:Y:S05]  /*02f0*/  BSYNC B0 ;  /* 0x0000000000007941 */ /* 0x000fea0003800000 */
.L_x_2:
[----:B------:R-:W-:Y:S04]  /*0300*/  BSSY B0, `(.L_x_4) ;  /* 0x000000e000007945 */ /* 0x000fe80003800000 */
[----:B------:R-:W-:Y:S05]  /*0310*/  @P2 BRA `(.L_x_5) ;  /* 0x0000000000302947 */ /* 0x000fea0003800000 */
[----:B-1----:R-:W1:Y:S01]  /*0320*/  LDS R3, [UR20+0x34] ;  /* 0x00003414ff037984 */ /* 0x002e620008000800 */
[----:B------:R-:W3:Y:S03]  /*0330*/  LDC.64 R10, c[0x0][0x238] ;  /* 0x00008e00ff0a7b82 */ /* 0x000ee60000000a00 */
[----:B--2---:R-:W2:Y:S01]  /*0340*/  LDS R2, [UR20+0x1c] ;  /* 0x00001c14ff027984 */ /* 0x004ea20008000800 */
[C---:B---3--:R-:W-:Y:S01]  /*0350*/  SHF.L.U64.HI R8, R10.reuse, 0x1, R11 ;  /* 0x000000010a087819 */ /* 0x048fe2000001020b */
[----:B------:R-:W-:-:S03]  /*0360*/  IMAD.SHL.U32 R5, R10, 0x2, RZ ;  /* 0x000000020a057824 */ /* 0x000fc600078e00ff */
[--C-:B------:R-:W-:Y:S02]  /*0370*/  SHF.R.U32.HI R7, RZ, 0x4, R8.reuse ;  /* 0x00000004ff077819 */ /* 0x100fe40000011608 */
[----:B------:R-:W-:-:S05]  /*0380*/  SHF.R.U64 R5, R5, 0x4, R8 ;  /* 0x0000000405057819 */ /* 0x000fca0000001208 */
[----:B------:R3:W-:Y:S01]  /*0390*/  STS [UR20+0xc], R5 ;  /* 0x00000c05ff007988 */ /* 0x0007e20008000814 */
[----:B-1----:R-:W-:Y:S02]  /*03a0*/  LOP3.LUT R3, R3, 0x7, RZ, 0xb8, !PT ;  /* 0x0000000703037812 */ /* 0x002fe400078eb8ff */
[----:B--2---:R-:W-:-:S03]  /*03b0*/  LOP3.LUT R2, R2, 0xf, R7, 0xb8, !PT ;  /* 0x0000000f02027812 */ /* 0x004fc600078eb807 */
[----:B------:R3:W-:Y:S04]  /*03c0*/  STS [UR20+0x34], R3 ;  /* 0x00003403ff007988 */ /* 0x0007e80008000814 */
[----:B------:R3:W-:Y:S02]  /*03d0*/  STS [UR20+0x1c], R2 ;  /* 0x00001c02ff007988 */ /* 0x0007e40008000814 */
.L_x_5:
[----:B------:R-:W-:Y:S05]  /*03e0*/  BSYNC B0 ;  /* 0x0000000000007941 */ /* 0x000fea0003800000 */
.L_x_4:
[----:B------:R-:W-:Y:S04]  /*03f0*/  BSSY B1, `(.L_x_6) ;  /* 0x000001b000017945 */ /* 0x000fe80003800000 */
[----:B------:R-:W-:Y:S01]  /*0400*/  BSSY B0, `(.L_x_7) ;  /* 0x0000016000007945 */ /* 0x000fe20003800000 */
[----:B------:R-:W-:-:S03]  /*0410*/  IMAD.MOV.U32 R13, RZ, RZ, RZ ;  /* 0x000000ffff0d7224 */ /* 0x000fc600078e00ff */
[----:B------:R-:W-:Y:S05]  /*0420*/  @P2 BRA `(.L_x_8) ;  /* 0x0000000000202947 */ /* 0x000fea0003800000 */
[----:B-123--:R-:W1:Y:S02]  /*0430*/  LDS R2, [UR20+0x34] ;  /* 0x00003414ff027984 */ /* 0x00ee640008000800 */
[----:B-1----:R-:W-:-:S05]  /*0440*/  LOP3.LUT R2, R2, 0x38, RZ, 0xb8, !PT ;  /* 0x0000003802027812 */ /* 0x002fca00078eb8ff */
[----:B------:R1:W-:Y:S01]  /*0450*/  STS [UR20+0x34], R2 ;  /* 0x00003402ff007988 */ /* 0x0003e20008000814 */
[----:B------:R-:W-:Y:S05]  /*0460*/  @P2 BRA `(.L_x_9) ;  /* 0x0000000000202947 */ /* 0x000fea0003800000 */
[----:B-1----:R-:W1:Y:S01]  /*0470*/  LDS R2, [UR20+0x8] ;  /* 0x00000814ff027984 */ /* 0x002e620008000800 */
[----:B------:R-:W-:-:S05]  /*0480*/  IMAD.MOV.U32 R3, RZ, RZ, 0x780 ;  /* 0x00000780ff037424 */ /* 0x000fca00078e00ff */
[----:B-1----:R-:W-:-:S05]  /*0490*/  LOP3.LUT R2, R2, 0x300, R3, 0xd8, !PT ;  /* 0x0000030002027812 */ /* 0x002fca00078ed803 */
[----:B------:R4:W-:Y:S02]  /*04a0*/  STS [UR20+0x8], R2 ;  /* 0x00000802ff007988 */ /* 0x0009e40008000814 */
.L_x_8:
[----:B------:R-:W-:Y:S05]  /*04b0*/  @P2 BRA `(.L_x_10) ;  /* 0x0000000000282947 */ /* 0x000fea0003800000 */
[----:B-1234-:R-:W1:Y:S02]  /*04c0*/  LDS R2, [UR20+0x8] ;  /* 0x00000814ff027984 */ /* 0x01ee640008000800 */
[----:B-1----:R-:W-:-:S05]  /*04d0*/  LOP3.LUT R2, R2, 0x1800, RZ, 0xb8, !PT ;  /* 0x0000180002027812 */ /* 0x002fca00078eb8ff */
[----:B------:R2:W-:Y:S02]  /*04e0*/  STS [UR20+0x8], R2 ;  /* 0x00000802ff007988 */ /* 0x0005e40008000814 */
.L_x_9:
[----:B------:R-:W-:Y:S05]  /*04f0*/  @P2 BREAK B0 ;  /* 0x0000000000002942 */ /* 0x000fea0003800000 */
[----:B------:R-:W-:Y:S05]  /*0500*/  @P2 BRA `(.L_x_11) ;  /* 0x0000000000242947 */ /* 0x000fea0003800000 */
[----:B------:R-:W3:Y:S01]  /*0510*/  LDS R3, [UR20+0x8] ;  /* 0x00000814ff037984 */ /* 0x000ee20008000800 */
[----:B-12---:R-:W-:-:S05]  /*0520*/  IMAD.MOV.U32 R2, RZ, RZ, 0x6000 ;  /* 0x00006000ff027424 */ /* 0x006fca00078e00ff */
[----:B---3--:R-:W-:-:S04]  /*0530*/  LOP3.LUT R2, R3, 0x4000, R2, 0xd8, !PT ;  /* 0x0000400003027812 */ /* 0x008fc800078ed802 */
[----:B------:R-:W-:-:S05]  /*0540*/  LOP3.LUT R2, R2, 0x400000, RZ, 0xb8, !PT ;  /* 0x0040000002027812 */ /* 0x000fca00078eb8ff */
[----:B------:R5:W-:Y:S02]  /*0550*/  STS [UR20+0x8], R2 ;  /* 0x00000802ff007988 */ /* 0x000be40008000814 */
.L_x_10:
[----:B------:R-:W-:Y:S05]  /*0560*/  BSYNC B0 ;  /* 0x0000000000007941 */ /* 0x000fea0003800000 */
.L_x_7:
[----:B-12345:R-:W1:Y:S02]  /*0570*/  @!P2 LDS R2, [UR20+0x8] ;  /* 0x00000814ff02a984 */ /* 0x03ee640008000800 */
[----:B-1----:R-:W-:-:S05]  /*0580*/  @!P2 LOP3.LUT R2, R2, 0x8000, RZ, 0xb8, !PT ;  /* 0x000080000202a812 */ /* 0x002fca00078eb8ff */
[----:B------:R3:W-:Y:S02]  /*0590*/  @!P2 STS [UR20+0x8], R2 ;  /* 0x00000802ff00a988 */ /* 0x0007e40008000814 */
.L_x_11:
[----:B------:R-:W-:Y:S05]  /*05a0*/  BSYNC B1 ;  /* 0x0000000000017941 */ /* 0x000fea0003800000 */
.L_x_6:
[----:B------:R-:W-:Y:S05]  /*05b0*/  WARPSYNC.ALL ;  /* 0x0000000000007948 */ /* 0x000fea0003800000 */
[----:B------:R-:W4:Y:S02]  /*05c0*/  LDC R5, c[0x0][0x22c] ;  /* 0x00008b00ff057b82 */ /* 0x000f240000000800 */
[----:B----4-:R-:W-:Y:S01]  /*05d0*/  VIADD R5, R5, 0xffffffff ;  /* 0xffffffff05057836 */ /* 0x010fe20000000000 */
[----:B------:R-:W-:Y:S06]  /*05e0*/  @P0 BRA `(.L_x_12) ;  /* 0x0000000000280947 */ /* 0x000fec0003800000 */
[----:B-123--:R-:W1:Y:S01]  /*05f0*/  S2R R2, SR_LANEID ;  /* 0x0000000000027919 */ /* 0x00ee620000000000 */
[----:B------:R-:W-:Y:S05]  /*0600*/  WARPSYNC.ALL ;  /* 0x0000000000007948 */ /* 0x000fea0003800000 */
[----:B-1----:R-:W-:-:S05]  /*0610*/  IMAD.SHL.U32 R7, R2, 0x4, RZ ;  /* 0x0000000402077824 */ /* 0x002fca00078e00ff */
[----:B------:R-:W1:Y:S01]  /*0620*/  LDS R9, [R7+UR20] ;  /* 0x0000001407097984 */ /* 0x000e620008000800 */
[----:B------:R-:W-:-:S05]  /*0630*/  IADD3 R2, P1, R7, UR22, RZ ;  /* 0x0000001607027c10 */ /* 0x000fca000ff3e0ff */
[----:B------:R-:W-:-:S05]  /*0640*/  IMAD.X R3, RZ, RZ, UR23, P1 ;  /* 0x00000017ff037e24 */ /* 0x000fca00088e06ff */
[----:B-1----:R4:W5:Y:S01]  /*0650*/  ATOMG.E.EXCH.STRONG.GPU PT, RZ, [R2], R9 ;  /* 0x0000000902ff73a8 */ /* 0x00296200041ee100 */
[----:B------:R-:W-:-:S04]  /*0660*/  DEPBAR {5,4,3,2,1,0} ;  /* 0x0000003f0000791a */ /* 0x000fc80000000000 */
[----:B------:R4:W-:Y:S01]  /*0670*/  UTMACCTL.IV [UR22] ;  /* 0x00000000160079b9 */ /* 0x0009e20008000000 */
[----:B------:R-:W-:Y:S01]  /*0680*/  NOP ;  /* 0x0000000000007918 */ /* 0x000fe20000000000 */
.L_x_12:
[----:B------:R-:W-:Y:S05]  /*0690*/  @P0 BRA `(.L_x_13) ;  /* 0x00000000000c0947 */ /* 0x000fea0003800000 */
[----:B------:R0:W-:Y:S01]  /*06a0*/  UTMACMDFLUSH ;  /* 0x00000000000079b7 */ /* 0x0001e20000000000 */
[----:B------:R-:W-:Y:S05]  /*06b0*/  @P0 BRA `(.L_x_13) ;  /* 0x0000000000040947 */ /* 0x000fea0003800000 */
[----:B------:R-:W-:-:S04]  /*06c0*/  DEPBAR.LE SB0, 0x0 ;  /* 0x000080000000791a */ /* 0x000fc80000000000 */
.L_x_13:
[----:B------:R-:W-:Y:S05]  /*06d0*/  WARPSYNC.ALL ;  /* 0x0000000000007948 */ /* 0x000fea0003800000 */
[----:B-----5:R-:W-:Y:S06]  /*06e0*/  BAR.SYNC.DEFER_BLOCKING 0x0 ;  /* 0x0000000000007b1d */ /* 0x020fec0000010000 */
[----:B------:R-:W-:Y:S02]  /*06f0*/  BSSY B1, `(.L_x_14) ;  /* 0x000000b000017945 */ /* 0x000fe40003800000 */
[----:B------:R-:W-:Y:S06]  /*0700*/  BAR.SYNC.DEFER_BLOCKING 0x0 ;  /* 0x0000000000007b1d */ /* 0x000fec0000010000 */
[----:B------:R5:W-:Y:S01]  /*0710*/  @!P0 STS [R12], RZ ;  /* 0x000000ff0c008388 */ /* 0x000be20000000800 */
[----:B------:R-:W-:Y:S01]  /*0720*/  NOP ;  /* 0x0000000000007918 */ /* 0x000fe20000000000 */
[----:B------:R-:W-:Y:S05]  /*0730*/  @P2 BRA `(.L_x_15) ;  /* 0x0000000000182947 */ /* 0x000fea0003800000 */
[----:B-1234-:R-:W1:Y:S01]  /*0740*/  LDS R2, [UR20+0x8] ;  /* 0x00000814ff027984 */ /* 0x01ee620008000800 */
[----:B------:R-:W2:Y:S01]  /*0750*/  LDC.64 R8, c[0x0][0x218] ;  /* 0x00008600ff087b82 */ /* 0x000ea20000000a00 */
[----:B------:R-:W-:Y:S02]  /*0760*/  IMAD.MOV.U32 R3, RZ, RZ, 0x70 ;  /* 0x00000070ff037424 */ /* 0x000fe400078e00ff */
[----:B--2---:R2:W-:Y:S03]  /*0770*/  STS.64 [UR20], R8 ;  /* 0x00000008ff007988 */ /* 0x0045e60008000a14 */
[----:B-1----:R-:W-:-:S05]  /*0780*/  LOP3.LUT R2, R2, 0x10, R3, 0xd8, !PT ;  /* 0x0000001002027812 */ /* 0x002fca00078ed803 */
[----:B------:R2:W-:Y:S02]  /*0790*/  STS [UR20+0x8], R2 ;  /* 0x00000802ff007988 */ /* 0x0005e40008000814 */
.L_x_15:
[----:B----4-:R-:W-:Y:S05]  /*07a0*/  BSYNC B1 ;  /* 0x0000000000017941 */ /* 0x010fea0003800000 */
.L_x_14:
[----:B------:R-:W-:Y:S04]  /*07b0*/  BSSY B1, `(.L_x_16) ;  /* 0x000000a000017945 */ /* 0x000fe80003800000 */
[----:B------:R-:W-:Y:S05]  /*07c0*/  @P2 BRA `(.L_x_17) ;  /* 0x0000000000202947 */ /* 0x000fea0003800000 */
[----:B-123--:R-:W1:Y:S01]  /*07d0*/  LDS R2, [UR20+0x34] ;  /* 0x00003414ff027984 */ /* 0x00ee620008000800 */
[----:B------:R-:W-:Y:S02]  /*07e0*/  IMAD.MOV.U32 R3, RZ, RZ, 0x3f000000 ;  /* 0x3f000000ff037424 */ /* 0x000fe400078e00ff */
[----:B------:R-:W-:Y:S01]  /*07f0*/  @!P2 IMAD.MOV.U32 R7, RZ, RZ, 0x1f ;  /* 0x0000001fff07a424 */ /* 0x000fe200078e00ff */
[----:B------:R-:W2:Y:S02]  /*0800*/  @!P2 LDS R8, [UR20+0x38] ;  /* 0x00003814ff08a984 */ /* 0x000ea40008000800 */
[----:B-1----:R-:W-:Y:S02]  /*0810*/  LOP3.LUT R2, R2, 0xff000000, R3, 0xb8, !PT ;  /* 0xff00000002027812 */ /* 0x002fe400078eb803 */
[----:B--2---:R-:W-:-:S03]  /*0820*/  @!P2 LOP3.LUT R3, R8, 0xff, R7, 0xb8, !PT ;  /* 0x000000ff0803a812 */ /* 0x004fc600078eb807 */
[----:B------:R4:W-:Y:S04]  /*0830*/  STS [UR20+0x34], R2 ;  /* 0x00003402ff007988 */ /* 0x0009e80008000814 */
[----:B------:R4:W-:Y:S02]  /*0840*/  @!P2 STS [UR20+0x38], R3 ;  /* 0x00003803ff00a988 */ /* 0x0009e40008000814 */
.L_x_17:
[----:B------:R-:W-:Y:S05]  /*0850*/  BSYNC B1 ;  /* 0x0000000000017941 */ /* 0x000fea0003800000 */
.L_x_16:
[----:B------:R-:W-:Y:S04]  /*0860*/  BSSY B1, `(.L_x_18) ;  /* 0x0000004000017945 */ /* 0x000fe80003800000 */
[----:B------:R-:W-:Y:S05]  /*0870*/  @P2 BRA `(.L_x_19) ;  /* 0x0000000000082947 */ /* 0x000fea0003800000 */
[----:B------:R1:W-:Y:S04]  /*0880*/  STS [UR20+0x24], R14 ;  /* 0x0000240eff007988 */ /* 0x0003e80008000814 */
[----:B------:R1:W-:Y:S02]  /*0890*/  STS [UR20+0x20], R5 ;  /* 0x00002005ff007988 */ /* 0x0003e40008000814 */
.L_x_19:
[----:B------:R-:W-:Y:S05]  /*08a0*/  BSYNC B1 ;  /* 0x0000000000017941 */ /* 0x000fea0003800000 */
.L_x_18:
[----:B------:R-:W-:Y:S04]  /*08b0*/  BSSY B1, `(.L_x_20) ;  /* 0x000000e000017945 */ /* 0x000fe80003800000 */
[----:B------:R-:W-:Y:S05]  /*08c0*/  @P2 BRA `(.L_x_21) ;  /* 0x0000000000302947 */ /* 0x000fea0003800000 */
[----:B----4-:R-:W4:Y:S01]  /*08d0*/  LDS R3, [UR20+0x34] ;  /* 0x00003414ff037984 */ /* 0x010f220008000800 */
[----:B------:R-:W4:Y:S03]  /*08e0*/  LDC.64 R10, c[0x0][0x240] ;  /* 0x00009000ff0a7b82 */ /* 0x000f260000000a00 */
[----:B-123--:R-:W1:Y:S01]  /*08f0*/  LDS R2, [UR20+0x1c] ;  /* 0x00001c14ff027984 */ /* 0x00ee620008000800 */
[C---:B----4-:R-:W-:Y:S01]  /*0900*/  SHF.L.U64.HI R8, R10.reuse, 0x1, R11 ;  /* 0x000000010a087819 */ /* 0x050fe2000001020b */
[----:B------:R-:W-:-:S03]  /*0910*/  IMAD.SHL.U32 R7, R10, 0x2, RZ ;  /* 0x000000020a077824 */ /* 0x000fc600078e00ff */
[--C-:B------:R-:W-:Y:S02]  /*0920*/  SHF.R.U32.HI R9, RZ, 0x4, R8.reuse ;  /* 0x00000004ff097819 */ /* 0x100fe40000011608 */
[----:B------:R-:W-:-:S05]  /*0930*/  SHF.R.U64 R7, R7, 0x4, R8 ;  /* 0x0000000407077819 */ /* 0x000fca0000001208 */
[----:B------:R2:W-:Y:S01]  /*0940*/  STS [UR20+0xc], R7 ;  /* 0x00000c07ff007988 */ /* 0x0005e20008000814 */
[----:B------:R-:W-:Y:S02]  /*0950*/  LOP3.LUT R3, R3, 0x7, RZ, 0xb8, !PT ;  /* 0x0000000703037812 */ /* 0x000fe400078eb8ff */
[----:B-1----:R-:W-:-:S03]  /*0960*/  LOP3.LUT R2, R2, 0xf, R9, 0xb8, !PT ;  /* 0x0000000f02027812 */ /* 0x002fc600078eb809 */
[----:B------:R2:W-:Y:S04]  /*0970*/  STS [UR20+0x34], R3 ;  /* 0x00003403ff007988 */ /* 0x0005e80008000814 */
[----:B------:R2:W-:Y:S02]  /*0980*/  STS [UR20+0x1c], R2 ;  /* 0x00001c02ff007988 */ /* 0x0005e40008000814 */
.L_x_21:
[----:B------:R-:W-:Y:S05]  /*0990*/  BSYNC B1 ;  /* 0x0000000000017941 */ /* 0x000fea0003800000 */
.L_x_20:
[----:B------:R-:W-:Y:S04]  /*09a0*/  BSSY B2, `(.L_x_22) ;  /* 0x000001a000027945 */ /* 0x000fe80003800000 */
[----:B------:R-:W-:Y:S04]  /*09b0*/  BSSY B1, `(.L_x_23) ;  /* 0x0000015000017945 */ /* 0x000fe80003800000 */
[----:B------:R-:W-:Y:S05]  /*09c0*/  @P2 BRA `(.L_x_24) ;  /* 0x0000000000202947 */ /* 0x000fea0003800000 */
[----:B-1234-:R-:W1:Y:S02]  /*09d0*/  LDS R2, [UR20+0x34] ;  /* 0x00003414ff027984 */ /* 0x01ee640008000800 */
[----:B-1----:R-:W-:-:S05]  /*09e0*/  LOP3.LUT R2, R2, 0x38, RZ, 0xb8, !PT ;  /* 0x0000003802027812 */ /* 0x002fca00078eb8ff */
[----:B------:R1:W-:Y:S01]  /*09f0*/  STS [UR20+0x34], R2 ;  /* 0x00003402ff007988 */ /* 0x0003e20008000814 */
[----:B------:R-:W-:Y:S05]  /*0a00*/  @P2 BRA `(.L_x_25) ;  /* 0x0000000000202947 */ /* 0x000fea0003800000 */
[----:B-1----:R-:W1:Y:S01]  /*0a10*/  LDS R2, [UR20+0x8] ;  /* 0x00000814ff027984 */ /* 0x002e620008000800 */
[----:B------:R-:W-:-:S05]  /*0a20*/  IMAD.MOV.U32 R3, RZ, RZ, 0x780 ;  /* 0x00000780ff037424 */ /* 0x000fca00078e00ff */
[----:B-1----:R-:W-:-:S05]  /*0a30*/  LOP3.LUT R2, R2, 0x300, R3, 0xd8, !PT ;  /* 0x0000030002027812 */ /* 0x002fca00078ed803 */
[----:B------:R1:W-:Y:S02]  /*0a40*/  STS [UR20+0x8], R2 ;  /* 0x00000802ff007988 */ /* 0x0003e40008000814 */
.L_x_24:
[----:B------:R-:W-:Y:S05]  /*0a50*/  @P2 BRA `(.L_x_26) ;  /* 0x0000000000282947 */ /* 0x000fea0003800000 */
[----:B-1234-:R-:W1:Y:S02]  /*0a60*/  LDS R2, [UR20+0x8] ;  /* 0x00000814ff027984 */ /* 0x01ee640008000800 */
[----:B-1----:R-:W-:-:S05]  /*0a70*/  LOP3.LUT R2, R2, 0x1800, RZ, 0xb8, !PT ;  /* 0x0000180002027812 */ /* 0x002fca00078eb8ff */
[----:B------:R2:W-:Y:S02]  /*0a80*/  STS [UR20+0x8], R2 ;  /* 0x00000802ff007988 */ /* 0x0005e40008000814 */
.L_x_25:
[----:B------:R-:W-:Y:S05]  /*0a90*/  @P2 BREAK B1 ;  /* 0x0000000000012942 */ /* 0x000fea0003800000 */
[----:B------:R-:W-:Y:S05]  /*0aa0*/  @P2 BRA `(.L_x_27) ;  /* 0x0000000000242947 */ /* 0x000fea0003800000 */
[----:B-12---:R-:W1:Y:S01]  /*0ab0*/  LDS R2, [UR20+0x8] ;  /* 0x00000814ff027984 */ /* 0x006e620008000800 */
[----:B------:R-:W-:-:S05]  /*0ac0*/  IMAD.MOV.U32 R3, RZ, RZ, 0x6000 ;  /* 0x00006000ff037424 */ /* 0x000fca00078e00ff */
[----:B-1----:R-:W-:-:S04]  /*0ad0*/  LOP3.LUT R2, R2, 0x6000, R3, 0xd8, !PT ;  /* 0x0000600002027812 */ /* 0x002fc800078ed803 */
[----:B------:R-:W-:-:S05]  /*0ae0*/  LOP3.LUT R2, R2, 0x400000, RZ, 0xb8, !PT ;  /* 0x0040000002027812 */ /* 0x000fca00078eb8ff */
[----:B------:R1:W-:Y:S02]  /*0af0*/  STS [UR20+0x8], R2 ;  /* 0x00000802ff007988 */ /* 0x0003e40008000814 */
.L_x_26:
[----:B------:R-:W-:Y:S05]  /*0b00*/  BSYNC B1 ;  /* 0x0000000000017941 */ /* 0x000fea0003800000 */
.L_x_23:
[----:B-1234-:R-:W1:Y:S02]  /*0b10*/  @!P2 LDS R2, [UR20+0x8] ;  /* 0x00000814ff02a984 */ /* 0x01ee640008000800 */
[----:B-1----:R-:W-:-:S05]  /*0b20*/  @!P2 LOP3.LUT R2, R2, 0x8000, RZ, 0xb8, !PT ;  /* 0x000080000202a812 */ /* 0x002fca00078eb8ff */
[----:B------:R3:W-:Y:S02]  /*0b30*/  @!P2 STS [UR20+0x8], R2 ;  /* 0x00000802ff00a988 */ /* 0x0007e40008000814 */
.L_x_27:
[----:B------:R-:W-:Y:S05]  /*0b40*/  BSYNC B2 ;  /* 0x0000000000027941 */ /* 0x000fea0003800000 */
.L_x_22:
[----:B------:R-:W-:Y:S05]  /*0b50*/  WARPSYNC.ALL ;  /* 0x0000000000007948 */ /* 0x000fea0003800000 */
[----:B------:R-:W-:-:S04]  /*0b60*/  UIADD3 UR25, UR4, 0x80, URZ ;  /* 0x0000008004197890 */ /* 0x000fc8000fffe03f */
[----:B------:R-:W-:-:S04]  /*0b70*/  UIADD3 UR24, UP0, UR25, UR26, URZ ;  /* 0x0000001a19187290 */ /* 0x000fc8000ff1e03f */
[----:B------:R-:W-:Y:S01]  /*0b80*/  ULEA.HI.X.SX32 UR25, UR25, UR27, 0x1, UP0 ;  /* 0x0000001b19197291 */ /* 0x000fe200080f0e3f */
[----:B------:R-:W-:Y:S11]  /*0b90*/  @P0 BRA `(.L_x_28) ;  /* 0x0000000000280947 */ /* 0x000ff60003800000 */
[----:B-123--:R-:W1:Y:S01]  /*0ba0*/  S2R R2, SR_LANEID ;  /* 0x0000000000027919 */ /* 0x00ee620000000000 */
[----:B------:R-:W-:Y:S05]  /*0bb0*/  WARPSYNC.ALL ;  /* 0x0000000000007948 */ /* 0x000fea0003800000 */
[----:B-1----:R-:W-:-:S05]  /*0bc0*/  IMAD.SHL.U32 R8, R2, 0x4, RZ ;  /* 0x0000000402087824 */ /* 0x002fca00078e00ff */
[----:B------:R-:W1:Y:S01]  /*0bd0*/  LDS R7, [R8+UR20] ;  /* 0x0000001408077984 */ /* 0x000e620008000800 */
[----:B------:R-:W-:-:S05]  /*0be0*/  IADD3 R2, P1, R8, UR24, RZ ;  /* 0x0000001808027c10 */ /* 0x000fca000ff3e0ff */
[----:B------:R-:W-:-:S05]  /*0bf0*/  IMAD.X R3, RZ, RZ, UR25, P1 ;  /* 0x00000019ff037e24 */ /* 0x000fca00088e06ff */
[----:B-1----:R4:W2:Y:S01]  /*0c00*/  ATOMG.E.EXCH.STRONG.GPU PT, RZ, [R2], R7 ;  /* 0x0000000702ff73a8 */ /* 0x0028a200041ee100 */
[----:B------:R-:W-:-:S04]  /*0c10*/  DEPBAR {5,4,3,2,1,0} ;  /* 0x0000003f0000791a */ /* 0x000fc80000000000 */
[----:B------:R4:W-:Y:S01]  /*0c20*/  UTMACCTL.IV [UR24] ;  /* 0x00000000180079b9 */ /* 0x0009e20008000000 */
[----:B------:R-:W-:Y:S01]  /*0c30*/  NOP ;  /* 0x0000000000007918 */ /* 0x000fe20000000000 */
.L_x_28:
[----:B------:R-:W-:Y:S05]  /*0c40*/  @P0 BRA `(.L_x_29) ;  /* 0x00000000000c0947 */ /* 0x000fea0003800000 */
[----:B------:R0:W-:Y:S01]  /*0c50*/  UTMACMDFLUSH ;  /* 0x00000000000079b7 */ /* 0x0001e20000000000 */
[----:B------:R-:W-:Y:S05]  /*0c60*/  @P0 BRA `(.L_x_29) ;  /* 0x0000000000040947 */ /* 0x000fea0003800000 */
[----:B------:R-:W-:-:S04]  /*0c70*/  DEPBAR.LE SB0, 0x0 ;  /* 0x000080000000791a */ /* 0x000fc80000000000 */
.L_x_29:
[----:B------:R-:W-:Y:S05]  /*0c80*/  WARPSYNC.ALL ;  /* 0x0000000000007948 */ /* 0x000fea0003800000 */
[----:B--2---:R-:W-:Y:S06]  /*0c90*/  BAR.SYNC.DEFER_BLOCKING 0x0 ;  /* 0x0000000000007b1d */ /* 0x004fec0000010000 */
[----:B------:R-:W-:Y:S02]  /*0ca0*/  BSSY B2, `(.L_x_30) ;  /* 0x000000b000027945 */ /* 0x000fe40003800000 */
[----:B------:R-:W-:Y:S06]  /*0cb0*/  BAR.SYNC.DEFER_BLOCKING 0x0 ;  /* 0x0000000000007b1d */ /* 0x000fec0000010000 */
[----:B------:R2:W-:Y:S01]  /*0cc0*/  @!P0 STS [R12], RZ ;  /* 0x000000ff0c008388 */ /* 0x0005e20000000800 */
[----:B------:R-:W-:Y:S01]  /*0cd0*/  NOP ;  /* 0x0000000000007918 */ /* 0x000fe20000000000 */
[----:B------:R-:W-:Y:S05]  /*0ce0*/  @P2 BRA `(.L_x_31) ;  /* 0x0000000000182947 */ /* 0x000fea0003800000 */
[----:B-1-34-:R-:W1:Y:S01]  /*0cf0*/  LDS R2, [UR20+0x8] ;  /* 0x00000814ff027984 */ /* 0x01ae620008000800 */
[----:B------:R-:W3:Y:S01]  /*0d00*/  LDC.64 R8, c[0x0][0x220] ;  /* 0x00008800ff087b82 */ /* 0x000ee20000000a00 */
[----:B------:R-:W-:Y:S02]  /*0d10*/  IMAD.MOV.U32 R3, RZ, RZ, 0x70 ;  /* 0x00000070ff037424 */ /* 0x000fe400078e00ff */
[----:B---3--:R3:W-:Y:S03]  /*0d20*/  STS.64 [UR20], R8 ;  /* 0x00000008ff007988 */ /* 0x0087e60008000a14 */
[----:B-1----:R-:W-:-:S05]  /*0d30*/  LOP3.LUT R2, R2, 0x10, R3, 0xd8, !PT ;  /* 0x0000001002027812 */ /* 0x002fca00078ed803 */
[----:B------:R3:W-:Y:S02]  /*0d40*/  STS [UR20+0x8], R2 ;  /* 0x00000802ff007988 */ /* 0x0007e40008000814 */
.L_x_31:
[----:B----4-:R-:W-:Y:S05]  /*0d50*/  BSYNC B2 ;  /* 0x0000000000027941 */ /* 0x010fea0003800000 */
.L_x_30:
[----:B------:R-:W-:Y:S04]  /*0d60*/  BSSY B3, `(.L_x_32) ;  /* 0x0000011000037945 */ /* 0x000fe80003800000 */
[----:B------:R-:W-:Y:S04]  /*0d70*/  BSSY B2, `(.L_x_33) ;  /* 0x000000e000027945 */ /* 0x000fe80003800000 */
[----:B------:R-:W-:Y:S05]  /*0d80*/  @P2 BRA `(.L_x_34) ;  /* 0x0000000000242947 */ /* 0x000fea0003800000 */
[----:B-1-3--:R-:W1:Y:S01]  /*0d90*/  LDS R2, [UR20+0x34] ;  /* 0x00003414ff027984 */ /* 0x00ae620008000800 */
[----:B------:R-:W-:-:S05]  /*0da0*/  IMAD.MOV.U32 R3, RZ, RZ, 0x3f000000 ;  /* 0x3f000000ff037424 */ /* 0x000fca00078e00ff */
[----:B-1----:R-:W-:-:S05]  /*0db0*/  LOP3.LUT R2, R2, 0xff000000, R3, 0xb8, !PT ;  /* 0xff00000002027812 */ /* 0x002fca00078eb803 */
[----:B------:R1:W-:Y:S01]  /*0dc0*/  STS [UR20+0x34], R2 ;  /* 0x00003402ff007988 */ /* 0x0003e20008000814 */
[----:B------:R-:W-:Y:S05]  /*0dd0*/  @P2 BRA `(.L_x_35) ;  /* 0x00000000001c2947 */ /* 0x000fea0003800000 */
[----:B-1----:R-:W1:Y:S01]  /*0de0*/  LDS R2, [UR20+0x38] ;  /* 0x00003814ff027984 */ /* 0x002e620008000800 */
[----:B------:R-:W-:-:S05]  /*0df0*/  IMAD.MOV.U32 R3, RZ, RZ, 0xff ;  /* 0x000000ffff037424 */ /* 0x000fca00078e00ff */
[----:B-1----:R-:W-:-:S05]  /*0e00*/  LOP3.LUT R2, R2, 0xff, R3, 0xb8, !PT ;  /* 0x000000ff02027812 */ /* 0x002fca00078eb803 */
[----:B------:R4:W-:Y:S02]  /*0e10*/  STS [UR20+0x38], R2 ;  /* 0x00003802ff007988 */ /* 0x0009e40008000814 */
.L_x_34:
[----:B------:R-:W-:Y:S05]  /*0e20*/  @P2 BREAK B2 ;  /* 0x0000000000022942 */ /* 0x000fea0003800000 */
[----:B------:R-:W-:Y:S05]  /*0e30*/  @P2 BRA `(.L_x_36) ;  /* 0x00000000000c2947 */ /* 0x000fea0003800000 */
[----:B------:R1:W-:Y:S02]  /*0e40*/  STS [UR20+0x20], R5 ;  /* 0x00002005ff007988 */ /* 0x0003e40008000814 */
.L_x_35:
[----:B------:R-:W-:Y:S05]  /*0e50*/  BSYNC B2 ;  /* 0x0000000000027941 */ /* 0x000fea0003800000 */
.L_x_33:
[----:B------:R1:W-:Y:S02]  /*0e60*/  @!P2 STS [UR20+0x24], R4 ;  /* 0x00002404ff00a988 */ /* 0x0003e40008000814 */
.L_x_36:
[----:B------:R-:W-:Y:S05]  /*0e70*/  BSYNC B3 ;  /* 0x0000000000037941 */ /* 0x000fea0003800000 */
.L_x_32:
[----:B------:R-:W-:Y:S05]  /*0e80*/  WARPSYNC.ALL ;  /* 0x0000000000007948 */ /* 0x000fea0003800000 */
[----:B------:R-:W-:Y:S04]  /*0e90*/  BSSY B3, `(.L_x_37) ;  /* 0x000000e000037945 */ /* 0x000fe80003800000 */
[----:B------:R-:W-:Y:S05]  /*0ea0*/  @P2 BRA `(.L_x_38) ;  /* 0x0000000000302947 */ /* 0x000fea0003800000 */
[----:B------:R-:W5:Y:S01]  /*0eb0*/  LDS R3, [UR20+0x34] ;  /* 0x00003414ff037984 */ /* 0x000f620008000800 */
[----:B-1----:R-:W1:Y:S03]  /*0ec0*/  LDC.64 R4, c[0x0][0x248] ;  /* 0x00009200ff047b82 */ /* 0x002e660000000a00 */
[----:B---34-:R-:W3:Y:S01]  /*0ed0*/  LDS R2, [UR20+0x1c] ;  /* 0x00001c14ff027984 */ /* 0x018ee20008000800 */
[C---:B-1----:R-:W-:Y:S01]  /*0ee0*/  SHF.L.U64.HI R5, R4.reuse, 0x1, R5 ;  /* 0x0000000104057819 */ /* 0x042fe20000010205 */
[----:B------:R-:W-:-:S03]  /*0ef0*/  IMAD.SHL.U32 R4, R4, 0x2, RZ ;  /* 0x0000000204047824 */ /* 0x000fc600078e00ff */
[--C-:B------:R-:W-:Y:S02]  /*0f00*/  SHF.R.U32.HI R7, RZ, 0x4, R5.reuse ;  /* 0x00000004ff077819 */ /* 0x100fe40000011605 */
[----:B------:R-:W-:-:S05]  /*0f10*/  SHF.R.U64 R4, R4, 0x4, R5 ;  /* 0x0000000404047819 */ /* 0x000fca0000001205 */
[----:B------:R1:W-:Y:S01]  /*0f20*/  STS [UR20+0xc], R4 ;  /* 0x00000c04ff007988 */ /* 0x0003e20008000814 */
[----:B-----5:R-:W-:Y:S02]  /*0f30*/  LOP3.LUT R3, R3, 0x7, RZ, 0xb8, !PT ;  /* 0x0000000703037812 */ /* 0x020fe400078eb8ff */
[----:B---3--:R-:W-:-:S03]  /*0f40*/  LOP3.LUT R2, R2, 0xf, R7, 0xb8, !PT ;  /* 0x0000000f02027812 */ /* 0x008fc600078eb807 */
[----:B------:R1:W-:Y:S04]  /*0f50*/  STS [UR20+0x34], R3 ;  /* 0x00003403ff007988 */ /* 0x0003e80008000814 */
[----:B------:R1:W-:Y:S02]  /*0f60*/  STS [UR20+0x1c], R2 ;  /* 0x00001c02ff007988 */ /* 0x0003e40008000814 */
.L_x_38:
[----:B------:R-:W-:Y:S05]  /*0f70*/  BSYNC B3 ;  /* 0x0000000000037941 */ /* 0x000fea0003800000 */
.L_x_37:
[----:B------:R-:W-:Y:S04]  /*0f80*/  BSSY B3, `(.L_x_39) ;  /* 0x000001a000037945 */ /* 0x000fe80003800000 */
[----:B------:R-:W-:Y:S04]  /*0f90*/  BSSY B4, `(.L_x_40) ;  /* 0x0000015000047945 */ /* 0x000fe80003800000 */
[----:B------:R-:W-:Y:S05]  /*0fa0*/  @P2 BRA `(.L_x_41) ;  /* 0x0000000000202947 */ /* 0x000fea0003800000 */
[----:B-1-34-:R-:W1:Y:S02]  /*0fb0*/  LDS R2, [UR20+0x34] ;  /* 0x00003414ff027984 */ /* 0x01ae640008000800 */
[----:B-1----:R-:W-:-:S05]  /*0fc0*/  LOP3.LUT R2, R2, 0x38, RZ, 0xb8, !PT ;  /* 0x0000003802027812 */ /* 0x002fca00078eb8ff */
[----:B------:R1:W-:Y:S01]  /*0fd0*/  STS [UR20+0x34], R2 ;  /* 0x00003402ff007988 */ /* 0x0003e20008000814 */
[----:B------:R-:W-:Y:S05]  /*0fe0*/  @P2 BRA `(.L_x_42) ;  /* 0x0000000000202947 */ /* 0x000fea0003800000 */
[----:B-1----:R-:W1:Y:S01]  /*0ff0*/  LDS R2, [UR20+0x8] ;  /* 0x00000814ff027984 */ /* 0x002e620008000800 */
[----:B------:R-:W-:-:S05]  /*1000*/  IMAD.MOV.U32 R3, RZ, RZ, 0x780 ;  /* 0x00000780ff037424 */ /* 0x000fca00078e00ff */
[----:B-1----:R-:W-:-:S05]  /*1010*/  LOP3.LUT R2, R2, 0x300, R3, 0xd8, !PT ;  /* 0x0000030002027812 */ /* 0x002fca00078ed803 */
[----:B------:R1:W-:Y:S02]  /*1020*/  STS [UR20+0x8], R2 ;  /* 0x00000802ff007988 */ /* 0x0003e40008000814 */
.L_x_41:
[----:B------:R-:W-:Y:S05]  /*1030*/  @P2 BRA `(.L_x_43) ;  /* 0x0000000000282947 */ /* 0x000fea0003800000 */
[----:B-1-34-:R-:W1:Y:S02]  /*1040*/  LDS R2, [UR20+0x8] ;  /* 0x00000814ff027984 */ /* 0x01ae640008000800 */
[----:B-1----:R-:W-:-:S05]  /*1050*/  LOP3.LUT R2, R2, 0x1800, RZ, 0xb8, !PT ;  /* 0x0000180002027812 */ /* 0x002fca00078eb8ff */
[----:B------:R3:W-:Y:S02]  /*1060*/  STS [UR20+0x8], R2 ;  /* 0x00000802ff007988 */ /* 0x0007e40008000814 */
.L_x_42:
[----:B------:R-:W-:Y:S05]  /*1070*/  @P2 BREAK B4 ;  /* 0x0000000000042942 */ /* 0x000fea0003800000 */
[----:B------:R-:W-:Y:S05]  /*1080*/  @P2 BRA `(.L_x_44) ;  /* 0x0000000000242947 */ /* 0x000fea0003800000 */
[----:B-1-3--:R-:W1:Y:S01]  /*1090*/  LDS R2, [UR20+0x8] ;  /* 0x00000814ff027984 */ /* 0x00ae620008000800 */
[----:B------:R-:W-:-:S05]  /*10a0*/  IMAD.MOV.U32 R3, RZ, RZ, 0x6000 ;  /* 0x00006000ff037424 */ /* 0x000fca00078e00ff */
[----:B-1----:R-:W-:-:S04]  /*10b0*/  LOP3.LUT R2, R2, 0x6000, R3, 0xd8, !PT ;  /* 0x0000600002027812 */ /* 0x002fc800078ed803 */
[----:B------:R-:W-:-:S05]  /*10c0*/  LOP3.LUT R2, R2, 0x400000, RZ, 0xb8, !PT ;  /* 0x0040000002027812 */ /* 0x000fca00078eb8ff */
[----:B------:R1:W-:Y:S02]  /*10d0*/  STS [UR20+0x8], R2 ;  /* 0x00000802ff007988 */ /* 0x0003e40008000814 */
.L_x_43:
[----:B------:R-:W-:Y:S05]  /*10e0*/  BSYNC B4 ;  /* 0x0000000000047941 */ /* 0x000fea0003800000 */
.L_x_40:
[----:B-1-34-:R-:W1:Y:S02]  /*10f0*/  @!P2 LDS R2, [UR20+0x8] ;  /* 0x00000814ff02a984 */ /* 0x01ae640008000800 */
[----:B-1----:R-:W-:-:S05]  /*1100*/  @!P2 LOP3.LUT R2, R2, 0x8000, RZ, 0xb8, !PT ;  /* 0x000080000202a812 */ /* 0x002fca00078eb8ff */
[----:B------:R4:W-:Y:S02]  /*1110*/  @!P2 STS [UR20+0x8], R2 ;  /* 0x00000802ff00a988 */ /* 0x0009e40008000814 */
.L_x_44:
[----:B------:R-:W-:Y:S05]  /*1120*/  BSYNC B3 ;  /* 0x0000000000037941 */ /* 0x000fea0003800000 */
.L_x_39:
[----:B------:R-:W-:Y:S05]  /*1130*/  WARPSYNC.ALL ;  /* 0x0000000000007948 */ /* 0x000fea0003800000 */
[----:B------:R-:W-:Y:S01]  /*1140*/  UIADD3 UR4, UR4, 0x100, URZ ;  /* 0x0000010004047890 */ /* 0x000fe2000fffe03f */
[----:B------:R-:W-:Y:S01]  /*1150*/  ISETP.GE.AND P1, PT, R15, 0x1, PT ;  /* 0x000000010f00780c */ /* 0x000fe20003f26270 */
[----:B------:R-:W-:Y:S01]  /*1160*/  IMAD.MOV.U32 R88, RZ, RZ, RZ ;  /* 0x000000ffff587224 */ /* 0x000fe200078e00ff */
[----:B------:R-:W-:Y:S01]  /*1170*/  SHF.R.U32.HI R7, RZ, 0x5, R0 ;  /* 0x00000005ff077819 */ /* 0x000fe20000011600 */
[----:B------:R-:W-:-:S04]  /*1180*/  UIADD3 UR26, UP0, UR4, UR26, URZ ;  /* 0x0000001a041a7290 */ /* 0x000fc8000ff1e03f */
[----:B------:R-:W-:Y:S01]  /*1190*/  ULEA.HI.X.SX32 UR27, UR4, UR27, 0x1, UP0 ;  /* 0x0000001b041b7291 */ /* 0x000fe200080f0e3f */
[----:B------:R-:W-:Y:S11]  /*11a0*/  @P0 BRA `(.L_x_45) ;  /* 0x0000000000280947 */ /* 0x000ff60003800000 */
[----:B-1-34-:R-:W1:Y:S01]  /*11b0*/  S2R R2, SR_LANEID ;  /* 0x0000000000027919 */ /* 0x01ae620000000000 */
[----:B------:R-:W-:Y:S05]  /*11c0*/  WARPSYNC.ALL ;  /* 0x0000000000007948 */ /* 0x000fea0003800000 */
[----:B-1----:R-:W-:-:S05]  /*11d0*/  IMAD.SHL.U32 R4, R2, 0x4, RZ ;  /* 0x0000000402047824 */ /* 0x002fca00078e00ff */
[----:B------:R-:W1:Y:S01]  /*11e0*/  LDS R5, [R4+UR20] ;  /* 0x0000001404057984 */ /* 0x000e620008000800 */
[----:B------:R-:W-:-:S05]  /*11f0*/  IADD3 R2, P3, R4, UR26, RZ ;  /* 0x0000001a04027c10 */ /* 0x000fca000ff7e0ff */
[----:B------:R-:W-:-:S05]  /*1200*/  IMAD.X R3, RZ, RZ, UR27, P3 ;  /* 0x0000001bff037e24 */ /* 0x000fca00098e06ff */
[----:B-1----:R1:W3:Y:S01]  /*1210*/  ATOMG.E.EXCH.STRONG.GPU PT, RZ, [R2], R5 ;  /* 0x0000000502ff73a8 */ /* 0x0022e200041ee100 */
[----:B------:R-:W-:-:S04]  /*1220*/  DEPBAR {5,4,3,2,1,0} ;  /* 0x0000003f0000791a */ /* 0x000fc80000000000 */
[----:B------:R1:W-:Y:S01]  /*1230*/  UTMACCTL.IV [UR26] ;  /* 0x000000001a0079b9 */ /* 0x0003e20008000000 */
[----:B------:R-:W-:Y:S01]  /*1240*/  NOP ;  /* 0x0000000000007918 */ /* 0x000fe20000000000 */
.L_x_45:
[----:B------:R-:W-:Y:S05]  /*1250*/  @P0 BRA `(.L_x_46) ;  /* 0x00000000000c0947 */ /* 0x000fea0003800000 */
[----:B------:R0:W-:Y:S01]  /*1260*/  UTMACMDFLUSH ;  /* 0x00000000000079b7 */ /* 0x0001e20000000000 */
[----:B------:R-:W-:Y:S05]  /*1270*/  @P0 BRA `(.L_x_46) ;  /* 0x0000000000040947 */ /* 0x000fea0003800000 */
[----:B------:R-:W-:-:S04]  /*1280*/  DEPBAR.LE SB0, 0x0 ;  /* 0x000080000000791a */ /* 0x000fc80000000000 */
.L_x_46:
[----:B------:R-:W-:Y:S05]  /*1290*/  WARPSYNC.ALL ;  /* 0x0000000000007948 */ /* 0x000fea0003800000 */
[----:B---3--:R-:W-:Y:S01]  /*12a0*/  BAR.SYNC.DEFER_BLOCKING 0x0 ;  /* 0x0000000000007b1d */ /* 0x008fe20000010000 */
[----:B------:R-:W-:Y:S01]  /*12b0*/  R2UR UR21, R7 ;  /* 0x00000000071572ca */ /* 0x000fe200000e0000 */
[----:B------:R-:W-:Y:S01]  /*12c0*/  USHF.L.U32 UR28, UR29, 0x7, URZ ;  /* 0x000000071d1c7899 */ /* 0x000fe2000800063f */
[----:B------:R-:W-:Y:S01]  /*12d0*/  IMAD.MOV.U32 R89, RZ, RZ, RZ ;  /* 0x000000ffff597224 */ /* 0x000fe200078e00ff */
[----:B------:R-:W-:Y:S01]  /*12e0*/  USHF.L.U32 UR11, UR30, 0x8, URZ ;  /* 0x000000081e0b7899 */ /* 0x000fe2000800063f */
[----:B------:R-:W-:Y:S01]  /*12f0*/  CS2R R90, SRZ ;  /* 0x00000000005a7805 */ /* 0x000fe2000001ff00 */
[----:B------:R-:W-:Y:S01]  /*1300*/  VOTEU.ALL UP0, P2 ;  /* 0x00000000003f7886 */ /* 0x000fe20001000000 */
[----:B------:R-:W-:Y:S01]  /*1310*/  UMOV UR4, 0x1 ;  /* 0x0000000100047882 */ /* 0x000fe20000000000 */
[----:B------:R-:W-:Y:S01]  /*1320*/  VOTEU.ALL UP1, P2 ;  /* 0x00000000003f7886 */ /* 0x000fe20001020000 */
[----:B------:R-:W-:-:S02]  /*1330*/  CS2R R92, SRZ ;  /* 0x00000000005c7805 */ /* 0x000fc4000001ff00 */
[----:B------:R-:W-:Y:S01]  /*1340*/  CS2R R94, SRZ ;  /* 0x00000000005e7805 */ /* 0x000fe2000001ff00 */
[----:B------:R-:W-:-:S04]  /*1350*/  @!UP0 UIADD3 UR6, -UR4, 0x100000, URZ ;  /* 0x0010000004068890 */ /* 0x000fc8000fffe13f */
[----:B------:R-:W-:Y:S02]  /*1360*/  @!UP0 USHF.L.U32 UR7, UR6, 0xb, URZ ;  /* 0x0000000b06078899 */ /* 0x000fe4000800063f */
[----:B------:R-:W-:Y:S01]  /*1370*/  @!UP0 USHF.L.U32 UR6, UR6, 0x1, URZ ;  /* 0x0000000106068899 */ /* 0x000fe2000800063f */
[----:B------:R-:W-:Y:S01]  /*1380*/  CS2R R96, SRZ ;  /* 0x0000000000607805 */ /* 0x000fe2000001ff00 */
[----:B------:R-:W-:-:S04]  /*1390*/  @!UP0 UIADD3 UR4, -UR4, 0x100000, URZ ;  /* 0x0010000004048890 */ /* 0x000fc8000fffe13f */
[----:B------:R-:W-:Y:S02]  /*13a0*/  @!UP0 USHF.L.U32 UR5, UR4, 0xb, URZ ;  /* 0x0000000b04058899 */ /* 0x000fe4000800063f */
[----:B------:R-:W-:Y:S01]  /*13b0*/  @!UP0 USHF.L.U32 UR4, UR4, 0x1, URZ ;  /* 0x0000000104048899 */ /* 0x000fe2000800063f */
[----:B------:R-:W-:Y:S01]  /*13c0*/  CS2R R98, SRZ ;  /* 0x0000000000627805 */ /* 0x000fe2000001ff00 */
[----:B------:R-:W-:Y:S01]  /*13d0*/  VOTEU.ALL UP0, P2 ;  /* 0x00000000003f7886 */ /* 0x000fe20001000000 */
[----:B------:R-:W-:Y:S02]  /*13e0*/  CS2R R100, SRZ ;  /* 0x0000000000647805 */ /* 0x000fe4000001ff00 */
[----:B------:R-:W-:Y:S02]  /*13f0*/  CS2R R102, SRZ ;  /* 0x0000000000667805 */ /* 0x000fe4000001ff00 */
[----:B------:R-:W-:Y:S02]  /*1400*/  CS2R R104, SRZ ;  /* 0x0000000000687805 */ /* 0x000fe4000001ff00 */
[----:B------:R-:W-:-:S02]  /*1410*/  CS2R R106, SRZ ;  /* 0x00000000006a7805 */ /* 0x000fc4000001ff00 */
[----:B------:R-:W-:Y:S02]  /*1420*/  CS2R R108, SRZ ;  /* 0x00000000006c7805 */ /* 0x000fe4000001ff00 */
[----:B------:R-:W-:Y:S02]  /*1430*/  CS2R R110, SRZ ;  /* 0x00000000006e7805 */ /* 0x000fe4000001ff00 */
[----:B------:R-:W-:Y:S02]  /*1440*/  CS2R R112, SRZ ;  /* 0x0000000000707805 */ /* 0x000fe4000001ff00 */
[----:B------:R-:W-:Y:S01]  /*1450*/  CS2R R114, SRZ ;  /* 0x0000000000727805 */ /* 0x000fe2000001ff00 */
[----:B------:R-:W3:Y:S02]  /*1460*/  FENCE.VIEW.ASYNC.S ;  /* 0x00000000000073c6 */ /* 0x000ee40000000000 */
[----:B---3--:R3:W4:Y:S02]  /*1470*/  @!UP0 SYNCS.EXCH.64 URZ, [UR20+0xc000], UR6 ;  /* 0x00c00006143f85b2 */ /* 0x0087240008000100 */
[----:B----4-:R-:W-:Y:S01]  /*1480*/  BAR.SYNC.DEFER_BLOCKING 0x0 ;  /* 0x0000000000007b1d */ /* 0x010fe20000010000 */
[----:B------:R-:W-:-:S02]  /*1490*/  CS2R R116, SRZ ;  /* 0x0000000000747805 */ /* 0x000fc4000001ff00 */
[----:B------:R-:W-:Y:S02]  /*14a0*/  CS2R R118, SRZ ;  /* 0x0000000000767805 */ /* 0x000fe4000001ff00 */
[----:B------:R-:W-:Y:S02]  /*14b0*/  CS2R R120, SRZ ;  /* 0x0000000000787805 */ /* 0x000fe4000001ff00 */
[----:B------:R-:W-:Y:S02]  /*14c0*/  CS2R R122, SRZ ;  /* 0x00000000007a7805 */ /* 0x000fe4000001ff00 */
[----:B------:R-:W-:Y:S02]  /*14d0*/  CS2R R124, SRZ ;  /* 0x00000000007c7805 */ /* 0x000fe4000001ff00 */
[----:B------:R-:W-:Y:S02]  /*14e0*/  CS2R R126, SRZ ;  /* 0x00000000007e7805 */ /* 0x000fe4000001ff00 */
        /* <DEDUP_REMOVED lines=17> */
[----:B------:R3:W4:Y:S01]  /*1600*/  @!UP1 SYNCS.EXCH.64 URZ, [UR20+0xc008], UR4 ;  /* 0x00c00804143f95b2 */ /* 0x0007220008000100 */
        /* <DEDUP_REMOVED lines=26> */
[----:B------:R-:W-:Y:S01]  /*17b0*/  CS2R R86, SRZ ;  /* 0x0000000000567805 */ /* 0x000fe2000001ff00 */
[----:B----4-:R-:W-:Y:S06]  /*17c0*/  @!P1 BRA `(.L_x_47) ;  /* 0x0000000800209947 */ /* 0x010fec0003800000 */
        /* <DEDUP_REMOVED lines=64> */
[----:B---3--:R-:W-:Y:S01]  /*1bd0*/  UMOV UR4, URZ ;  /* 0x0000003f00047c82 */ /* 0x008fe20008000000 */
[----:B------:R-:W-:-:S05]  /*1be0*/  UMOV UR10, URZ ;  /* 0x0000003f000a7c82 */ /* 0x000fca0008000000 */
.L_x_49:
[----:B------:R-:W-:Y:S01]  /*1bf0*/  BAR.SYNC.DEFER_BLOCKING 0x0 ;  /* 0x0000000000007b1d */ /* 0x000fe20000010000 */
[----:B------:R-:W-:Y:S01]  /*1c00*/  ULEA UR32, UR4, UR20, 0x3 ;  /* 0x0000001404207291 */ /* 0x000fe2000f8e183f */
[----:B-1----:R-:W-:Y:S01]  /*1c10*/  @!P2 IMAD.MOV.U32 R2, RZ, RZ, 0x6000 ;  /* 0x00006000ff02a424 */ /* 0x002fe200078e00ff */
[----:B------:R-:W-:Y:S01]  /*1c20*/  ELECT P0, URZ, PT ;  /* 0x00000000003f782f */ /* 0x000fe20003800000 */
[----:B------:R-:W-:-:S03]  /*1c30*/  ULEA UR8, UR4, UR20, 0xe ;  /* 0x0000001404087291 */ /* 0x000fc6000f8e703f */
[----:B------:R-:W-:Y:S02]  /*1c40*/  ISETP.LT.U32.AND P0, PT, R6, 0x20, P0 ;  /* 0x000000200600780c */ /* 0x000fe40000701070 */
[----:B------:R-:W-:Y:S01]  /*1c50*/  ELECT P1, URZ, PT ;  /* 0x00000000003f782f */ /* 0x000fe20003820000 */
[----:B------:R-:W-:-:S03]  /*1c60*/  ULEA UR5, UR4, UR20, 0xd ;  /* 0x0000001404057291 */ /* 0x000fc6000f8e683f */
[----:B------:R-:W-:Y:S01]  /*1c70*/  ISETP.LT.U32.AND P1, PT, R6, 0x40, P1 ;  /* 0x000000400600780c */ /* 0x000fe20000f21070 */
[----:B------:R-:W-:Y:S02]  /*1c80*/  ULOP3.LUT UR16, UR21, 0x1, URZ, 0xc0, !UPT ;  /* 0x0000000115107892 */ /* 0x000fe4000f8ec03f */
[----:B------:R-:W-:Y:S02]  /*1c90*/  UIADD3 UR12, UR5, 0x8000, URZ ;  /* 0x00008000050c7890 */ /* 0x000fe4000fffe03f */
[----:B------:R-:W-:Y:S02]  /*1ca0*/  ULEA UR18, UR16, UR28, 0x6 ;  /* 0x0000001c10127291 */ /* 0x000fe4000f8e303f */
[----:B------:R-:W-:Y:S01]  /*1cb0*/  ULEA UR16, UR16, UR12, 0xc ;  /* 0x0000000c10107291 */ /* 0x000fe2000f8e603f */
[----:B------:R-:W-:Y:S01]  /*1cc0*/  VOTEU.ANY UP0, P0 ;  /* 0x00000000003f7886 */ /* 0x000fe20000000100 */
[----:B------:R-:W-:Y:S01]  /*1cd0*/  VOTEU.ANY UP2, P0 ;  /* 0x00000000003f7886 */ /* 0x000fe20000040100 */
[----:B------:R-:W-:Y:S01]  /*1ce0*/  UMOV UR19, UR10 ;  /* 0x0000000a00137c82 */ /* 0x000fe20008000000 */
[----:B------:R1:W-:Y:S01]  /*1cf0*/  @!P2 SYNCS.ARRIVE.TRANS64 RZ, [UR32+0xc000], R2 ;  /* 0x00c00002ffffa9a7 */ /* 0x0003e20008000020 */
[----:B------:R3:W-:Y:S06]  /*1d00*/  MEMBAR.ALL.CTA ;  /* 0x0000000000007992 */ /* 0x0007ec0000008000 */
[----:B---3--:R-:W3:Y:S01]  /*1d10*/  FENCE.VIEW.ASYNC.S ;  /* 0x00000000000073c6 */ /* 0x008ee20000000000 */
[----:B------:R-:W-:Y:S01]  /*1d20*/  @UP0 UIADD3 UR9, UR32, 0xc000, URZ ;  /* 0x0000c00020090890 */ /* 0x000fe2000fffe03f */
[----:B------:R-:W-:Y:S01]  /*1d30*/  @UP0 UMOV UR6, UR22 ;  /* 0x0000001600060c82 */ /* 0x000fe20008000000 */
[----:B------:R-:W-:Y:S01]  /*1d40*/  @UP0 UMOV UR7, UR23 ;  /* 0x0000001700070c82 */ /* 0x000fe20008000000 */
[----:B---3--:R-:W-:Y:S01]  /*1d50*/  VOTEU.ANY UP1, P1 ;  /* 0x00000000003f7886 */ /* 0x008fe20000820100 */
[----:B------:R-:W-:Y:S01]  /*1d60*/  VOTEU.ANY UP3, P1 ;  /* 0x00000000003f7886 */ /* 0x000fe20000860100 */
[----:B-1----:R-:W-:Y:S01]  /*1d70*/  SHF.L.U32 R2, R13, 0x1f, RZ ;  /* 0x0000001f0d027819 */ /* 0x002fe200000006ff */
[----:B------:R-:W-:-:S02]  /*1d80*/  USHF.L.U32 UR5, UR21, 0x6, URZ ;  /* 0x0000000615057899 */ /* 0x000fc4000800063f */
[----:B------:R-:W-:Y:S01]  /*1d90*/  @UP1 UIADD3 UR17, UR32, 0xc000, URZ ;  /* 0x0000c00020111890 */ /* 0x000fe2000fffe03f */
[----:B------:R-:W-:Y:S01]  /*1da0*/  @UP1 UMOV UR14, UR24 ;  /* 0x00000018000e1c82 */ /* 0x000fe20008000000 */
[----:B------:R-:W-:Y:S01]  /*1db0*/  @UP1 UMOV UR15, UR25 ;  /* 0x00000019000f1c82 */ /* 0x000fe20008000000 */
[----:B------:R-:W-:Y:S02]  /*1dc0*/  ULOP3.LUT UR5, UR5, 0x100, URZ, 0xc0, !UPT ;  /* 0x0000010005057892 */ /* 0x000fe4000f8ec03f */
[----:B------:R-:W-:Y:S02]  /*1dd0*/  USHF.R.U32.HI UR31, URZ, 0x4, UR12 ;  /* 0x000000043f1f7899 */ /* 0x000fe4000801160c */
[----:B------:R-:W-:Y:S02]  /*1de0*/  ULEA.HI UR5, UR8, UR5, URZ, 0x1c ;  /* 0x0000000508057291 */ /* 0x000fe4000f8fe03f */
[----:B------:R-:W-:Y:S02]  /*1df0*/  USGXT.U32 UR31, UR31, 0xe ;  /* 0x0000000e1f1f789a */ /* 0x000fe40008000000 */
[----:B------:R-:W-:Y:S01]  /*1e00*/  ULOP3.LUT UR12, UR5, 0x3fff, URZ, 0xc0, !UPT ;  /* 0x00003fff050c7892 */ /* 0x000fe2000f8ec03f */
[----:B------:R-:W-:Y:S01]  /*1e10*/  BAR.SYNC.DEFER_BLOCKING 0x0 ;  /* 0x0000000000007b1d */ /* 0x000fe20000010000 */
[----:B------:R-:W-:-:S05]  /*1e20*/  ULOP3.LUT UR5, UR31, 0x1000000, URZ, 0xfc, !UPT ;  /* 0x010000001f057892 */ /* 0x000fca000f8efc3f */
[----:B------:R-:W-:Y:S01]  /*1e30*/  UMOV UR13, 0x80000020 ;  /* 0x80000020000d7882 */ /* 0x000fe20000000000 */
[----:B------:R-:W-:Y:S01]  /*1e40*/  @UP2 UTMALDG.2D [UR8], [UR6] ;  /* 0x00000008060025b4 */ /* 0x000fe20008008000 */
[----:B------:R-:W-:Y:S06]  /*1e50*/  BAR.SYNC.DEFER_BLOCKING 0x0 ;  /* 0x0000000000007b1d */ /* 0x000fec0000010000 */
[----:B------:R1:W-:Y:S02]  /*1e60*/  @UP3 UTMALDG.2D [UR16], [UR14] ;  /* 0x000000100e0035b4 */ /* 0x0003e40008008000 */
[----:B------:R-:W-:Y:S06]  /*1e70*/  BAR.SYNC.DEFER_BLOCKING 0x0 ;  /* 0x0000000000007b1d */ /* 0x000fec0000010000 */
[----:B-1----:R-:W-:Y:S01]  /*1e80*/  UMOV UR14, UR5 ;  /* 0x00000005000e7c82 */ /* 0x002fe20008000000 */
[----:B------:R-:W-:Y:S01]  /*1e90*/  UMOV UR15, 0x40000040 ;  /* 0x40000040000f7882 */ /* 0x000fe20000000000 */
[----:B------:R-:W1:Y:S02]  /*1ea0*/  SYNCS.PHASECHK.TRANS64.TRYWAIT P0, [UR32+0xc000], R2 ;  /* 0x00c00002ff0075a7 */ /* 0x000e640008000160 */
[----:B-1----:R-:W-:Y:S05]  /*1eb0*/  @!P0 BRA `(.L_x_48) ;  /* 0x00000008003c8947 */ /* 0x002fea0003800000 */
.L_x_50:
[----:B------:R-:W-:Y:S02]  /*1ec0*/  WARPGROUP.DEPBAR.LE gsb0, 0x0 ;  /* 0x00008000000079c5 */ /* 0x000fe40000010000 */
[----:B------:R-:W-:Y:S01]  /*1ed0*/  WARPGROUP.ARRIVE ;  /* 0x00000000000079c5 */ /* 0x000fe20000000000 */
[----:B------:R-:W-:Y:S01]  /*1ee0*/  UIADD3 UR16, UP0, UR12, 0x2, URZ ;  /* 0x000000020c107890 */ /* 0x000fe2000ff1e03f */
[----:B------:R-:W1:Y:S01]  /*1ef0*/  LDC R2, c[0x0][0x230] ;  /* 0x00008c00ff027b82 */ /* 0x000e620000000800 */
[----:B------:R-:W-:Y:S01]  /*1f00*/  UMOV UR5, URZ ;  /* 0x0000003f00057c82 */ /* 0x000fe20008000000 */
[----:B------:R-:W-:Y:S01]  /*1f10*/  UMOV UR18, 0x1000080 ;  /* 0x0100008000127882 */ /* 0x000fe20000000000 */
[----:B------:R-:W-:Y:S01]  /*1f20*/  UIADD3.X UR17, UR5, -0x7fffffe0, URZ, UP0, !UPT ;  /* 0x8000002005117890 */ /* 0x000fe200087fe43f */
[----:B------:R-:W-:Y:S01]  /*1f30*/  HGMMA.64x128x16.F32 R88, gdesc[UR12].tnspB, R88 ;  /* 0x41e000000c5879f0 */ /* 0x000fe20008700858 */
[----:B------:R-:W-:Y:S01]  /*1f40*/  UMOV UR19, 0x40000040 ;  /* 0x4000004000137882 */ /* 0x000fe20000000000 */
[----:B------:R-:W-:Y:S01]  /*1f50*/  UMOV UR6, UR31 ;  /* 0x0000001f00067c82 */ /* 0x000fe20008000000 */
[----:B------:R-:W-:Y:S01]  /*1f60*/  UMOV UR7, URZ ;  /* 0x0000003f00077c82 */ /* 0x000fe20008000000 */
[----:B------:R-:W-:-:S02]  /*1f70*/  UIADD3.64 UR12, UR16, 0x1fe, URZ ;  /* 0x000001fe100c7897 */ /* 0x000fc4000fffe03f */
[----:B------:R-:W-:Y:S02]  /*1f80*/  UIADD3.64 UR18, UR6, UR18, URZ ;  /* 0x0000001206127297 */ /* 0x000fe4000fffe03f */
[----:B------:R-:W-:Y:S02]  /*1f90*/  UIADD3 UR10, UR10, 0x20, URZ ;  /* 0x000000200a0a7890 */ /* 0x000fe4000fffe03f */
[----:B------:R-:W-:-:S04]  /*1fa0*/  UIADD3 UR4, UR4, 0x1, URZ ;  /* 0x0000000104047890 */ /* 0x000fc8000fffe03f */
[----:B------:R-:W-:-:S04]  /*1fb0*/  UISETP.NE.U32.AND UP0, UPT, UR4, 0x2, UPT ;  /* 0x000000020400788c */ /* 0x000fc8000bf05070 */
[----:B------:R-:W-:Y:S01]  /*1fc0*/  USEL UR5, URZ, 0x1, UP0 ;  /* 0x000000013f057887 */ /* 0x000fe20008000000 */
[----:B-1----:R-:W-:Y:S01]  /*1fd0*/  ISETP.LE.AND P0, PT, R2, UR10, PT ;  /* 0x0000000a02007c0c */ /* 0x002fe2000bf03270 */
[----:B------:R-:W-:-:S04]  /*1fe0*/  USEL UR4, UR4, URZ, UP0 ;  /* 0x0000003f04047287 */ /* 0x000fc80008000000 */
[----:B------:R-:W-:Y:S01]  /*1ff0*/  LOP3.LUT R13, R13, UR5, RZ, 0x3c, !PT ;  /* 0x000000050d0d7c12 */ /* 0x000fe2000f8e3cff */
[----:B------:R-:W-:Y:S01]  /*2000*/  HGMMA.64x128x16.F32 R88, gdesc[UR16].tnspB, R88 ;  /* 0x41e00000105879f0 */ /* 0x000fe20008700858 */
[----:B------:R-:W-:-:S11]  /*2010*/  UIADD3.64 UR16, UR16, 0x200, URZ ;  /* 0x0000020010107897 */ /* 0x000fd6000fffe03f */
[----:B------:R-:W-:-:S12]  /*2020*/  HGMMA.64x128x16.F32 R24, gdesc[UR12].tnspB, R24 ;  /* 0x41e000000c1879f0 */ /* 0x000fd80008700818 */
[----:B------:R-:W-:Y:S01]  /*2030*/  HGMMA.64x128x16.F32 R24, gdesc[UR16].tnspB, R24, gsb0 ;  /* 0x41e00000101879f0 */ /* 0x000fe20008000818 */
[----:B------:R-:W-:Y:S05]  /*2040*/  @!P0 BRA `(.L_x_49) ;  /* 0xfffffff800e88947 */ /* 0x000fea000383ffff */
.L_x_47:
[----:B------:R-:W-:Y:S02]  /*2050*/  WARPGROUP.DEPBAR.LE gsb0, 0x0 ;  /* 0x00008000000079c5 */ /* 0x000fe40000010000 */
[----:B------:R-:W-:Y:S01]  /*2060*/  BAR.SYNC.DEFER_BLOCKING 0x0 ;  /* 0x0000000000007b1d */ /* 0x000fe20000010000 */
[C---:B-1----:R-:W-:Y:S01]  /*2070*/  IMAD.SHL.U32 R2, R0.reuse, 0x80, RZ ;  /* 0x0000008000027824 */ /* 0x042fe200078e00ff */
[----:B------:R-:W-:Y:S01]  /*2080*/  F2FP.F16.F32.PACK_AB R88, R89, R88 ;  /* 0x000000585958723e */ /* 0x000fe200000000ff */
[----:B------:R-:W-:Y:S01]  /*2090*/  IMAD.SHL.U32 R3, R0, 0x10, RZ ;  /* 0x0000001000037824 */ /* 0x000fe200078e00ff */
[----:B------:R-:W-:Y:S02]  /*20a0*/  F2FP.F16.F32.PACK_AB R89, R91, R90 ;  /* 0x0000005a5b59723e */ /* 0x000fe400000000ff */
[----:B------:R-:W-:Y:S02]  /*20b0*/  ELECT P0, URZ, PT ;  /* 0x00000000003f782f */ /* 0x000fe40003800000 */
[----:B------:R-:W-:Y:S01]  /*20c0*/  LOP3.LUT R2, R2, 0x780, RZ, 0xc0, !PT ;  /* 0x0000078002027812 */ /* 0x000fe200078ec0ff */
[----:B------:R-:W-:Y:S01]  /*20d0*/  ULOP3.LUT UR21, UR21, 0x1, URZ, 0xc0, !UPT ;  /* 0x0000000115157892 */ /* 0x000fe2000f8ec03f */
[----:B------:R-:W-:Y:S01]  /*20e0*/  F2FP.F16.F32.PACK_AB R120, R121, R120 ;  /* 0x000000787978723e */ /* 0x000fe200000000ff */
[----:B------:R-:W-:Y:S01]  /*20f0*/  UMOV UR10, UR11 ;  /* 0x0000000b000a7c82 */ /* 0x000fe20008000000 */
[----:B------:R-:W-:Y:S01]  /*2100*/  LOP3.LUT R3, R2, 0x70, R3, 0xf8, !PT ;  /* 0x0000007002037812 */ /* 0x000fe200078ef803 */
[----:B------:R-:W-:Y:S01]  /*2110*/  ULEA UR8, UR21, UR20, 0xf ;  /* 0x0000001415087291 */ /* 0x000fe2000f8e783f */
[----:B------:R-:W-:Y:S01]  /*2120*/  F2FP.F16.F32.PACK_AB R90, R93, R92 ;  /* 0x0000005c5d5a723e */ /* 0x000fe200000000ff */
[----:B------:R-:W-:Y:S01]  /*2130*/  ULEA UR9, UR21, UR28, 0x6 ;  /* 0x0000001c15097291 */ /* 0x000fe2000f8e303f */
[----:B------:R-:W-:Y:S01]  /*2140*/  LOP3.LUT R3, R3, 0x10, R0, 0x78, !PT ;  /* 0x0000001003037812 */ /* 0x000fe200078e7800 */
[----:B------:R-:W-:Y:S01]  /*2150*/  IMAD.SHL.U32 R0, R0, 0x40, RZ ;  /* 0x0000004000007824 */ /* 0x000fe200078e00ff */
[----:B------:R-:W-:-:S02]  /*2160*/  F2FP.F16.F32.PACK_AB R91, R95, R94 ;  /* 0x0000005e5f5b723e */ /* 0x000fc400000000ff */
[----:B------:R-:W-:Y:S02]  /*2170*/  F2FP.F16.F32.PACK_AB R121, R123, R122 ;  /* 0x0000007a7b79723e */ /* 0x000fe400000000ff */
[----:B------:R-:W-:Y:S02]  /*2180*/  LOP3.LUT R0, R3, 0x3800, R0, 0xf8, !PT ;  /* 0x0000380003007812 */ /* 0x000fe400078ef800 */
[----:B------:R-:W-:Y:S01]  /*2190*/  F2FP.F16.F32.PACK_AB R24, R25, R24 ;  /* 0x000000181918723e */ /* 0x000fe200000000ff */
[----:B------:R-:W1:Y:S02]  /*21a0*/  @!P2 SYNCS.CCTL.IV [UR20+0xc000] ;  /* 0x00c00000ff00a9b1 */ /* 0x000e640008000014 */
[----:B-1----:R-:W-:Y:S01]  /*21b0*/  BAR.SYNC.DEFER_BLOCKING 0x0 ;  /* 0x0000000000007b1d */ /* 0x002fe20000010000 */
[C---:B------:R-:W-:Y:S01]  /*21c0*/  LOP3.LUT R3, R0.reuse, 0x20, RZ, 0x3c, !PT ;  /* 0x0000002000037812 */ /* 0x040fe200078e3cff */
[----:B------:R-:W-:Y:S01]  /*21d0*/  VIADD R2, R0, UR20 ;  /* 0x0000001400027c36 */ /* 0x000fe20008000000 */
[----:B------:R-:W-:-:S02]  /*21e0*/  F2FP.F16.F32.PACK_AB R122, R125, R124 ;  /* 0x0000007c7d7a723e */ /* 0x000fc400000000ff */
[----:B------:R-:W-:Y:S01]  /*21f0*/  F2FP.F16.F32.PACK_AB R123, R127, R126 ;  /* 0x0000007e7f7b723e */ /* 0x000fe200000000ff */
[----:B------:R-:W-:Y:S01]  /*2200*/  VIADD R3, R3, UR20 ;  /* 0x0000001403037c36 */ /* 0x000fe20008000000 */
[----:B------:R-:W-:Y:S02]  /*2210*/  F2FP.F16.F32.PACK_AB R25, R27, R26 ;  /* 0x0000001a1b19723e */ /* 0x000fe400000000ff */
[----:B------:R-:W-:Y:S02]  /*2220*/  F2FP.F16.F32.PACK_AB R56, R57, R56 ;  /* 0x000000383938723e */ /* 0x000fe400000000ff */
[----:B------:R-:W-:Y:S02]  /*2230*/  F2FP.F16.F32.PACK_AB R96, R97, R96 ;  /* 0x000000606160723e */ /* 0x000fe400000000ff */
[----:B------:R-:W-:Y:S02]  /*2240*/  F2FP.F16.F32.PACK_AB R26, R29, R28 ;  /* 0x0000001c1d1a723e */ /* 0x000fe400000000ff */
[----:B------:R-:W-:-:S02]  /*2250*/  F2FP.F16.F32.PACK_AB R27, R31, R30 ;  /* 0x0000001e1f1b723e */ /* 0x000fc400000000ff */
[----:B------:R-:W-:Y:S02]  /*2260*/  F2FP.F16.F32.PACK_AB R57, R59, R58 ;  /* 0x0000003a3b39723e */ /* 0x000fe400000000ff */
[----:B------:R-:W-:Y:S02]  /*2270*/  F2FP.F16.F32.PACK_AB R97, R99, R98 ;  /* 0x000000626361723e */ /* 0x000fe400000000ff */
[----:B------:R-:W-:Y:S02]  /*2280*/  F2FP.F16.F32.PACK_AB R128, R129, R128 ;  /* 0x000000808180723e */ /* 0x000fe400000000ff */
[----:B------:R-:W-:Y:S01]  /*2290*/  F2FP.F16.F32.PACK_AB R58, R61, R60 ;  /* 0x0000003c3d3a723e */ /* 0x000fe200000000ff */
[----:B------:R-:W1:Y:S02]  /*22a0*/  @!P2 SYNCS.CCTL.IV [UR20+0xc008] ;  /* 0x00c00800ff00a9b1 */ /* 0x000e640008000014 */
[----:B-1----:R-:W-:Y:S01]  /*22b0*/  BAR.SYNC.DEFER_BLOCKING 0x0 ;  /* 0x0000000000007b1d */ /* 0x002fe20000010000 */
[----:B------:R-:W-:-:S02]  /*22c0*/  F2FP.F16.F32.PACK_AB R59, R63, R62 ;  /* 0x0000003e3f3b723e */ /* 0x000fc400000000ff */
[----:B------:R-:W-:Y:S02]  /*22d0*/  LOP3.LUT R4, R0, 0x40, RZ, 0x3c, !PT ;  /* 0x0000004000047812 */ /* 0x000fe400078e3cff */
[----:B------:R-:W-:Y:S02]  /*22e0*/  F2FP.F16.F32.PACK_AB R98, R101, R100 ;  /* 0x000000646562723e */ /* 0x000fe400000000ff */
[----:B------:R-:W-:Y:S01]  /*22f0*/  F2FP.F16.F32.PACK_AB R99, R103, R102 ;  /* 0x000000666763723e */ /* 0x000fe200000000ff */
[----:B------:R-:W-:Y:S01]  /*2300*/  VIADD R4, R4, UR20 ;  /* 0x0000001404047c36 */ /* 0x000fe20008000000 */
[----:B------:R-:W-:Y:S02]  /*2310*/  F2FP.F16.F32.PACK_AB R129, R131, R130 ;  /* 0x000000828381723e */ /* 0x000fe400000000ff */
[----:B------:R-:W-:Y:S02]  /*2320*/  F2FP.F16.F32.PACK_AB R32, R33, R32 ;  /* 0x000000202120723e */ /* 0x000fe400000000ff */
[----:B------:R-:W-:-:S02]  /*2330*/  F2FP.F16.F32.PACK_AB R130, R133, R132 ;  /* 0x000000848582723e */ /* 0x000fc400000000ff */
[----:B------:R-:W-:Y:S02]  /*2340*/  F2FP.F16.F32.PACK_AB R131, R135, R134 ;  /* 0x000000868783723e */ /* 0x000fe400000000ff */
[----:B------:R-:W-:Y:S02]  /*2350*/  F2FP.F16.F32.PACK_AB R33, R35, R34 ;  /* 0x000000222321723e */ /* 0x000fe400000000ff */
[----:B------:R-:W-:Y:S02]  /*2360*/  F2FP.F16.F32.PACK_AB R64, R65, R64 ;  /* 0x000000404140723e */ /* 0x000fe400000000ff */
[----:B------:R-:W-:Y:S02]  /*2370*/  F2FP.F16.F32.PACK_AB R104, R105, R104 ;  /* 0x000000686968723e */ /* 0x000fe400000000ff */
[----:B------:R-:W-:Y:S01]  /*2380*/  F2FP.F16.F32.PACK_AB R34, R37, R36 ;  /* 0x000000242522723e */ /* 0x000fe200000000ff */
[----:B------:R-:W-:Y:S01]  /*2390*/  STSM.16.M88.4 [R2], R88 ;  /* 0x0000005802007844 */ /* 0x000fe20000000200 */
[----:B------:R-:W-:-:S02]  /*23a0*/  F2FP.F16.F32.PACK_AB R35, R39, R38 ;  /* 0x000000262723723e */ /* 0x000fc400000000ff */
[----:B------:R-:W-:Y:S01]  /*23b0*/  F2FP.F16.F32.PACK_AB R65, R67, R66 ;  /* 0x000000424341723e */ /* 0x000fe200000000ff */
[----:B------:R-:W-:Y:S01]  /*23c0*/  STSM.16.M88.4 [R2+0x8000], R120 ;  /* 0x0080007802007844 */ /* 0x000fe20000000200 */
[----:B------:R-:W-:Y:S02]  /*23d0*/  F2FP.F16.F32.PACK_AB R105, R107, R106 ;  /* 0x0000006a6b69723e */ /* 0x000fe400000000ff */
[----:B------:R-:W-:Y:S01]  /*23e0*/  F2FP.F16.F32.PACK_AB R136, R137, R136 ;  /* 0x000000888988723e */ /* 0x000fe200000000ff */
[----:B------:R-:W-:Y:S01]  /*23f0*/  STSM.16.M88.4 [R2+0x4000], R24 ;  /* 0x0040001802007844 */ /* 0x000fe20000000200 */
[----:B------:R-:W-:Y:S02]  /*2400*/  F2FP.F16.F32.PACK_AB R66, R69, R68 ;  /* 0x000000444542723e */ /* 0x000fe400000000ff */
[----:B------:R-:W-:Y:S01]  /*2410*/  F2FP.F16.F32.PACK_AB R67, R71, R70 ;  /* 0x000000464743723e */ /* 0x000fe200000000ff */
[----:B------:R-:W-:Y:S01]  /*2420*/  STSM.16.M88.4 [R2+0xc000], R56 ;  /* 0x00c0003802007844 */ /* 0x000fe20000000200 */
[----:B------:R-:W-:-:S02]  /*2430*/  LOP3.LUT R0, R0, 0x60, RZ, 0x3c, !PT ;  /* 0x0000006000007812 */ /* 0x000fc400078e3cff */
[----:B------:R-:W-:Y:S01]  /*2440*/  F2FP.F16.F32.PACK_AB R106, R109, R108 ;  /* 0x0000006c6d6a723e */ /* 0x000fe200000000ff */
[----:B------:R-:W-:Y:S01]  /*2450*/  STSM.16.M88.4 [R3], R96 ;  /* 0x0000006003007844 */ /* 0x000fe20000000200 */
[----:B------:R-:W-:Y:S01]  /*2460*/  F2FP.F16.F32.PACK_AB R107, R111, R110 ;  /* 0x0000006e6f6b723e */ /* 0x000fe200000000ff */
[----:B------:R-:W-:Y:S01]  /*2470*/  VIADD R0, R0, UR20 ;  /* 0x0000001400007c36 */ /* 0x000fe20008000000 */
[----:B------:R-:W-:Y:S01]  /*2480*/  F2FP.F16.F32.PACK_AB R137, R139, R138 ;  /* 0x0000008a8b89723e */ /* 0x000fe200000000ff */
[----:B------:R-:W-:Y:S01]  /*2490*/  STSM.16.M88.4 [R3+0x8000], R128 ;  /* 0x0080008003007844 */ /* 0x000fe20000000200 */
[----:B------:R-:W-:Y:S02]  /*24a0*/  F2FP.F16.F32.PACK_AB R40, R41, R40 ;  /* 0x000000282928723e */ /* 0x000fe400000000ff */
[----:B------:R-:W-:Y:S01]  /*24b0*/  F2FP.F16.F32.PACK_AB R138, R141, R140 ;  /* 0x0000008c8d8a723e */ /* 0x000fe200000000ff */
[----:B------:R-:W-:Y:S01]  /*24c0*/  STSM.16.M88.4 [R3+0x4000], R32 ;  /* 0x0040002003007844 */ /* 0x000fe20000000200 */
[----:B------:R-:W-:-:S02]  /*24d0*/  F2FP.F16.F32.PACK_AB R139, R143, R142 ;  /* 0x0000008e8f8b723e */ /* 0x000fc400000000ff */
[----:B------:R-:W-:Y:S01]  /*24e0*/  F2FP.F16.F32.PACK_AB R41, R43, R42 ;  /* 0x0000002a2b29723e */ /* 0x000fe200000000ff */
[----:B------:R-:W-:Y:S01]  /*24f0*/  STSM.16.M88.4 [R3+0xc000], R64 ;  /* 0x00c0004003007844 */ /* 0x000fe20000000200 */
[----:B------:R-:W-:Y:S02]  /*2500*/  F2FP.F16.F32.PACK_AB R72, R73, R72 ;  /* 0x000000484948723e */ /* 0x000fe400000000ff */
[----:B------:R-:W-:Y:S01]  /*2510*/  F2FP.F16.F32.PACK_AB R112, R113, R112 ;  /* 0x000000707170723e */ /* 0x000fe200000000ff */
[----:B------:R-:W-:Y:S01]  /*2520*/  STSM.16.M88.4 [R4], R104 ;  /* 0x0000006804007844 */ /* 0x000fe20000000200 */
[----:B------:R-:W-:Y:S02]  /*2530*/  F2FP.F16.F32.PACK_AB R42, R45, R44 ;  /* 0x0000002c2d2a723e */ /* 0x000fe400000000ff */
[----:B------:R-:W-:Y:S01]  /*2540*/  F2FP.F16.F32.PACK_AB R43, R47, R46 ;  /* 0x0000002e2f2b723e */ /* 0x000fe200000000ff */
[----:B------:R-:W-:Y:S01]  /*2550*/  STSM.16.M88.4 [R4+0x8000], R136 ;  /* 0x0080008804007844 */ /* 0x000fe20000000200 */
[----:B------:R-:W-:-:S02]  /*2560*/  F2FP.F16.F32.PACK_AB R73, R75, R74 ;  /* 0x0000004a4b49723e */ /* 0x000fc400000000ff */
[----:B------:R-:W-:Y:S01]  /*2570*/  F2FP.F16.F32.PACK_AB R113, R115, R114 ;  /* 0x000000727371723e */ /* 0x000fe200000000ff */
[----:B------:R-:W-:Y:S01]  /*2580*/  STSM.16.M88.4 [R4+0x4000], R40 ;  /* 0x0040002804007844 */ /* 0x000fe20000000200 */
[----:B------:R-:W-:Y:S02]  /*2590*/  F2FP.F16.F32.PACK_AB R144, R145, R144 ;  /* 0x000000909190723e */ /* 0x000fe400000000ff */
[----:B------:R-:W-:Y:S02]  /*25a0*/  F2FP.F16.F32.PACK_AB R74, R77, R76 ;  /* 0x0000004c4d4a723e */ /* 0x000fe400000000ff */
[----:B------:R-:W-:Y:S02]  /*25b0*/  F2FP.F16.F32.PACK_AB R75, R79, R78 ;  /* 0x0000004e4f4b723e */ /* 0x000fe400000000ff */
[----:B------:R-:W-:Y:S02]  /*25c0*/  F2FP.F16.F32.PACK_AB R114, R117, R116 ;  /* 0x000000747572723e */ /* 0x000fe400000000ff */
[----:B------:R-:W-:Y:S01]  /*25d0*/  F2FP.F16.F32.PACK_AB R115, R119, R118 ;  /* 0x000000767773723e */ /* 0x000fe200000000ff */
[----:B------:R-:W-:Y:S01]  /*25e0*/  STSM.16.M88.4 [R4+0xc000], R72 ;  /* 0x00c0004804007844 */ /* 0x000fe20000000200 */
[----:B------:R-:W-:-:S02]  /*25f0*/  F2FP.F16.F32.PACK_AB R145, R147, R146 ;  /* 0x000000929391723e */ /* 0x000fc400000000ff */
[----:B------:R-:W-:Y:S01]  /*2600*/  F2FP.F16.F32.PACK_AB R48, R49, R48 ;  /* 0x000000303130723e */ /* 0x000fe200000000ff */
[----:B------:R-:W-:Y:S01]  /*2610*/  STSM.16.M88.4 [R0], R112 ;  /* 0x0000007000007844 */ /* 0x000fe20000000200 */
[----:B------:R-:W-:Y:S02]  /*2620*/  F2FP.F16.F32.PACK_AB R146, R149, R148 ;  /* 0x000000949592723e */ /* 0x000fe400000000ff */
[----:B------:R-:W-:Y:S02]  /*2630*/  F2FP.F16.F32.PACK_AB R147, R151, R150 ;  /* 0x000000969793723e */ /* 0x000fe400000000ff */
[----:B------:R-:W-:Y:S02]  /*2640*/  F2FP.F16.F32.PACK_AB R49, R51, R50 ;  /* 0x000000323331723e */ /* 0x000fe400000000ff */
[----:B------:R-:W-:Y:S01]  /*2650*/  F2FP.F16.F32.PACK_AB R80, R81, R80 ;  /* 0x000000505150723e */ /* 0x000fe200000000ff */
[----:B------:R-:W-:Y:S01]  /*2660*/  STSM.16.M88.4 [R0+0x8000], R144 ;  /* 0x0080009000007844 */ /* 0x000fe20000000200 */
[----:B------:R-:W-:-:S02]  /*2670*/  F2FP.F16.F32.PACK_AB R50, R53, R52 ;  /* 0x000000343532723e */ /* 0x000fc400000000ff */
[----:B------:R-:W-:Y:S02]  /*2680*/  F2FP.F16.F32.PACK_AB R51, R55, R54 ;  /* 0x000000363733723e */ /* 0x000fe400000000ff */
[----:B------:R-:W-:Y:S02]  /*2690*/  F2FP.F16.F32.PACK_AB R81, R83, R82 ;  /* 0x000000525351723e */ /* 0x000fe400000000ff */
[----:B------:R-:W-:Y:S01]  /*26a0*/  F2FP.F16.F32.PACK_AB R82, R85, R84 ;  /* 0x000000545552723e */ /* 0x000fe200000000ff */
[----:B------:R-:W-:Y:S01]  /*26b0*/  STSM.16.M88.4 [R0+0x4000], R48 ;  /* 0x0040003000007844 */ /* 0x000fe20000000200 */
[----:B------:R-:W-:Y:S02]  /*26c0*/  F2FP.F16.F32.PACK_AB R83, R87, R86 ;  /* 0x000000565753723e */ /* 0x000fe400000000ff */
[----:B------:R-:W-:-:S03]  /*26d0*/  ISETP.LT.U32.AND P0, PT, R6, 0x40, P0 ;  /* 0x000000400600780c */ /* 0x000fc60000701070 */
[----:B------:R-:W-:Y:S01]  /*26e0*/  STSM.16.M88.4 [R0+0xc000], R80 ;  /* 0x00c0005000007844 */ /* 0x000fe20000000200 */
[----:B------:R1:W-:Y:S06]  /*26f0*/  MEMBAR.ALL.CTA ;  /* 0x0000000000007992 */ /* 0x0003ec0000008000 */
[----:B-1----:R-:W1:Y:S03]  /*2700*/  FENCE.VIEW.ASYNC.S ;  /* 0x00000000000073c6 */ /* 0x002e660000000000 */
[----:B-1----:R-:W-:Y:S01]  /*2710*/  VOTEU.ANY UP0, P0 ;  /* 0x00000000003f7886 */ /* 0x002fe20000000100 */
[----:B------:R-:W-:-:S04]  /*2720*/  VOTEU.ANY UP1, P0 ;  /* 0x00000000003f7886 */ /* 0x000fc80000020100 */
[----:B---3--:R-:W-:Y:S01]  /*2730*/  @UP0 UMOV UR4, UR26 ;  /* 0x0000001a00040c82 */ /* 0x008fe20008000000 */
[----:B------:R-:W-:Y:S01]  /*2740*/  @UP0 UMOV UR5, UR27 ;  /* 0x0000001b00050c82 */ /* 0x000fe20008000000 */
[----:B------:R-:W-:Y:S06]  /*2750*/  BAR.SYNC.DEFER_BLOCKING 0x0 ;  /* 0x0000000000007b1d */ /* 0x000fec0000010000 */
[----:B------:R1:W-:Y:S01]  /*2760*/  @UP1 UTMASTG.2D [UR8], [UR4] ;  /* 0x00000008040013b5 */ /* 0x0003e20008008000 */
[----:B------:R0:W-:Y:S01]  /*2770*/  UTMACMDFLUSH ;  /* 0x00000000000079b7 */ /* 0x0001e20000000000 */
[----:B------:R-:W-:-:S04]  /*2780*/  DEPBAR.LE SB0, 0x0 ;  /* 0x000080000000791a */ /* 0x000fc80000000000 */
[----:B------:R-:W-:Y:S06]  /*2790*/  BAR.SYNC.DEFER_BLOCKING 0x0 ;  /* 0x0000000000007b1d */ /* 0x000fec0000010000 */
[----:B-1----:R-:W-:Y:S05]  /*27a0*/  EXIT ;  /* 0x000000000000794d */ /* 0x002fea0003800000 */
.L_x_48:
[----:B------:R-:W1:Y:S02]  /*27b0*/  SYNCS.PHASECHK.TRANS64.TRYWAIT P0, [UR32+0xc000], R2 ;  /* 0x00c00002ff0075a7 */ /* 0x000e640008000160 */
[----:B-1----:R-:W-:Y:S05]  /*27c0*/  @!P0 BRA `(.L_x_48) ;  /* 0xfffffffc00f88947 */ /* 0x002fea000383ffff */
[----:B------:R-:W-:Y:S05]  /*27d0*/  BRA `(.L_x_50) ;  /* 0xfffffff400b87947 */ /* 0x000fea000383ffff */
.L_x_51:
[----:B------:R-:W-:-:S00]  /*27e0*/  BRA `(.L_x_51) ;  /* 0xfffffffc00fc7947 */ /* 0x000fc0000383ffff */
[----:B------:R-:W-:-:S00]  /*27f0*/  NOP ;  /* 0x0000000000007918 */ /* 0x000fc00000000000 */
        /* <DEDUP_REMOVED lines=8> */
.L_x_52:


//--------------------- .nv.shared.gluon_wgmma    --------------------------
	.section	.nv.shared.gluon_wgmma,"aw",@nobits
	.sectionflags	@""
	.align	16
	.zero		1024


//--------------------- .nv.shared.reserved.0     --------------------------
	.section	.nv.shared.reserved.0,"aw",@nobits
	.weak		__nv_reservedSMEM_offset_0_alias
	.size		__nv_reservedSMEM_offset_0_alias, 0, 0
	.other		__nv_reservedSMEM_offset_0_alias,@"STO_CUDA_RESERVED_SHARED STV_DEFAULT"
__nv_reservedSMEM_offset_0_alias:
	.zero		0


//--------------------- .nv.constant0.gluon_wgmma --------------------------
	.section	.nv.constant0.gluon_wgmma,"a",@progbits
	.sectionflags	@""
	.align	4
.nv.constant0.gluon_wgmma:
	.zero		608


//--------------------- SYMBOLS --------------------------

	.type		.nv.reservedSmem.offset0,@object
	.size		.nv.reservedSmem.offset0,0x4
